	.target	sm_90a

	.elftype	@"ET_EXEC"


//--------------------- .note.nv.tkinfo           --------------------------
	.section	.note.nv.tkinfo,"",@"SHT_NOTE"
	.sectionflags	@"SHF_NOTE_NV_TKINFO"
	.tkinfo
        /*0018*/ 	.word	0x00000002
        /*0030*/ 	.string	""
        /*0030*/ 	.string	"ptxas"
        /*0030*/ 	.string	"Cuda compilation tools, release 13.0, V13.0.88"
        /*0030*/ 	.string	"Build cuda_13.0.r13.0/compiler.36424714_0"
        /*0030*/ 	.string	"-arch sm_90a -m 64 "



//--------------------- .note.nv.cuinfo           --------------------------
	.section	.note.nv.cuinfo,"",@"SHT_NOTE"
	.sectionflags	@"SHF_NOTE_NV_CUINFO"
        /*0018*/ 	.short	0x0002
        /*001a*/ 	.short	0x005a
        /*001c*/ 	.short	0x0082
	.zero		2


//--------------------- .nv.info                  --------------------------
	.section	.nv.info,"",@"SHT_CUDA_INFO"
	.align	4


	//----- nvinfo : EIATTR_REGCOUNT
	.align		4
        /*0000*/ 	.byte	0x04, 0x2f
        /*0002*/ 	.short	(.L_15 - .L_14)
	.align		4
.L_14:
        /*0004*/ 	.word	index@(_ZN7cutlass13device_kernelINS_4gemm6kernel13GemmUniversalIN4cute5tupleIJiiiiEEENS1_10collective13CollectiveMmaINS1_34MainloopSm90TmaGmmaWarpSpecializedILi4ENS5_IJNS4_1CILi1EEENSA_ILi2EEESB_EEENS1_35KernelTmaWarpSpecializedCooperativeEEENS5_IJNSA_ILi128EEENSA_ILi64EEESH_EEEfNS5_IJlSB_lEEEfSJ_NS4_8TiledMMAINS4_8MMA_AtomIJNS4_4SM904GMMA29MMA_64x64x8_F32TF32TF32_SS_TNILNSN_7ScaleInE1ELSP_1EEEEEENS4_6LayoutINS5_IJSC_SB_SB_EEENS5_IJSB_NSA_ILi0EEESU_EEEEENS5_IJNS4_10UnderscoreESX_SX_EEEEENS4_23SM90_TMA_LOAD_MULTICASTENS4_14ComposedLayoutINS4_7SwizzleILi3ELi4ELi3EEENS4_18smem_ptr_flag_bitsILi32EEENSS_INS5_IJNSA_ILi8EEENSA_ILi32EEEEEENS5_IJS17_SB_EEEEEEEvNS4_8identityENS4_13SM90_TMA_LOADES1B_vS1C_EENS_8epilogue10collective6detail29Sm90TmaWarpSpecializedAdapterINS1G_15DefaultEpilogueIfSJ_SJ_NS1F_6thread17LinearCombinationIfLi1EffLNS1K_9ScaleType4KindE0ELNS_15FloatRoundStyleE2EfEENS1_15EpilogueDefaultEEEEEvvEEEEvNT_6ParamsE)
        /*0008*/ 	.word	0x000000a8


	//----- nvinfo : EIATTR_FRAME_SIZE
	.align		4
.L_15:
        /*000c*/ 	.byte	0x04, 0x11
        /*000e*/ 	.short	(.L_17 - .L_16)
	.align		4
.L_16:
        /*0010*/ 	.word	index@(_ZN7cutlass13device_kernelINS_4gemm6kernel13GemmUniversalIN4cute5tupleIJiiiiEEENS1_10collective13CollectiveMmaINS1_34MainloopSm90TmaGmmaWarpSpecializedILi4ENS5_IJNS4_1CILi1EEENSA_ILi2EEESB_EEENS1_35KernelTmaWarpSpecializedCooperativeEEENS5_IJNSA_ILi128EEENSA_ILi64EEESH_EEEfNS5_IJlSB_lEEEfSJ_NS4_8TiledMMAINS4_8MMA_AtomIJNS4_4SM904GMMA29MMA_64x64x8_F32TF32TF32_SS_TNILNSN_7ScaleInE1ELSP_1EEEEEENS4_6LayoutINS5_IJSC_SB_SB_EEENS5_IJSB_NSA_ILi0EEESU_EEEEENS5_IJNS4_10UnderscoreESX_SX_EEEEENS4_23SM90_TMA_LOAD_MULTICASTENS4_14ComposedLayoutINS4_7SwizzleILi3ELi4ELi3EEENS4_18smem_ptr_flag_bitsILi32EEENSS_INS5_IJNSA_ILi8EEENSA_ILi32EEEEEENS5_IJS17_SB_EEEEEEEvNS4_8identityENS4_13SM90_TMA_LOADES1B_vS1C_EENS_8epilogue10collective6detail29Sm90TmaWarpSpecializedAdapterINS1G_15DefaultEpilogueIfSJ_SJ_NS1F_6thread17LinearCombinationIfLi1EffLNS1K_9ScaleType4KindE0ELNS_15FloatRoundStyleE2EfEENS1_15EpilogueDefaultEEEEEvvEEEEvNT_6ParamsE)
        /*0014*/ 	.word	0x00000000


	//----- nvinfo : EIATTR_MIN_STACK_SIZE
	.align		4
.L_17:
        /*0018*/ 	.byte	0x04, 0x12
        /*001a*/ 	.short	(.L_19 - .L_18)
	.align		4
.L_18:
        /*001c*/ 	.word	index@(_ZN7cutlass13device_kernelINS_4gemm6kernel13GemmUniversalIN4cute5tupleIJiiiiEEENS1_10collective13CollectiveMmaINS1_34MainloopSm90TmaGmmaWarpSpecializedILi4ENS5_IJNS4_1CILi1EEENSA_ILi2EEESB_EEENS1_35KernelTmaWarpSpecializedCooperativeEEENS5_IJNSA_ILi128EEENSA_ILi64EEESH_EEEfNS5_IJlSB_lEEEfSJ_NS4_8TiledMMAINS4_8MMA_AtomIJNS4_4SM904GMMA29MMA_64x64x8_F32TF32TF32_SS_TNILNSN_7ScaleInE1ELSP_1EEEEEENS4_6LayoutINS5_IJSC_SB_SB_EEENS5_IJSB_NSA_ILi0EEESU_EEEEENS5_IJNS4_10UnderscoreESX_SX_EEEEENS4_23SM90_TMA_LOAD_MULTICASTENS4_14ComposedLayoutINS4_7SwizzleILi3ELi4ELi3EEENS4_18smem_ptr_flag_bitsILi32EEENSS_INS5_IJNSA_ILi8EEENSA_ILi32EEEEEENS5_IJS17_SB_EEEEEEEvNS4_8identityENS4_13SM90_TMA_LOADES1B_vS1C_EENS_8epilogue10collective6detail29Sm90TmaWarpSpecializedAdapterINS1G_15DefaultEpilogueIfSJ_SJ_NS1F_6thread17LinearCombinationIfLi1EffLNS1K_9ScaleType4KindE0ELNS_15FloatRoundStyleE2EfEENS1_15EpilogueDefaultEEEEEvvEEEEvNT_6ParamsE)
        /*0020*/ 	.word	0x00000000
.L_19:


//--------------------- .nv.compat                --------------------------
	.section	.nv.compat,"",@"SHT_CUDA_COMPAT_INFO"
	.align	4
        /*0000*/ 	.byte	0x02, 0x09, 0x01, 0x00, 0x02, 0x02, 0x04, 0x00, 0x02, 0x05, 0x05, 0x00, 0x03, 0x07, 0x01, 0x01
        /*0010*/ 	.byte	0x02, 0x03, 0x01, 0x00, 0x02, 0x06, 0x01, 0x00, 0x04, 0x0b, 0x08, 0x00, 0x00, 0x00, 0x00, 0x00
        /*0020*/ 	.byte	0x00, 0x00, 0x00, 0x00


//--------------------- .nv.info._ZN7cutlass13device_kernelINS_4gemm6kernel13GemmUniversalIN4cute5tupleIJiiiiEEENS1_10collective13CollectiveMmaINS1_34MainloopSm90TmaGmmaWarpSpecializedILi4ENS5_IJNS4_1CILi1EEENSA_ILi2EEESB_EEENS1_35KernelTmaWarpSpecializedCooperativeEEENS5_IJNSA_ILi128EEENSA_ILi64EEESH_EEEfNS5_IJlSB_lEEEfSJ_NS4_8TiledMMAINS4_8MMA_AtomIJNS4_4SM904GMMA29MMA_64x64x8_F32TF32TF32_SS_TNILNSN_7ScaleInE1ELSP_1EEEEEENS4_6LayoutINS5_IJSC_SB_SB_EEENS5_IJSB_NSA_ILi0EEESU_EEEEENS5_IJNS4_10UnderscoreESX_SX_EEEEENS4_23SM90_TMA_LOAD_MULTICASTENS4_14ComposedLayoutINS4_7SwizzleILi3ELi4ELi3EEENS4_18smem_ptr_flag_bitsILi32EEENSS_INS5_IJNSA_ILi8EEENSA_ILi32EEEEEENS5_IJS17_SB_EEEEEEEvNS4_8identityENS4_13SM90_TMA_LOADES1B_vS1C_EENS_8epilogue10collective6detail29Sm90TmaWarpSpecializedAdapterINS1G_15DefaultEpilogueIfSJ_SJ_NS1F_6thread17LinearCombinationIfLi1EffLNS1K_9ScaleType4KindE0ELNS_15FloatRoundStyleE2EfEENS1_15EpilogueDefaultEEEEEvvEEEEvNT_6ParamsE --------------------------
	.section	.nv.info._ZN7cutlass13device_kernelINS_4gemm6kernel13GemmUniversalIN4cute5tupleIJiiiiEEENS1_10collective13CollectiveMmaINS1_34MainloopSm90TmaGmmaWarpSpecializedILi4ENS5_IJNS4_1CILi1EEENSA_ILi2EEESB_EEENS1_35KernelTmaWarpSpecializedCooperativeEEENS5_IJNSA_ILi128EEENSA_ILi64EEESH_EEEfNS5_IJlSB_lEEEfSJ_NS4_8TiledMMAINS4_8MMA_AtomIJNS4_4SM904GMMA29MMA_64x64x8_F32TF32TF32_SS_TNILNSN_7ScaleInE1ELSP_1EEEEEENS4_6LayoutINS5_IJSC_SB_SB_EEENS5_IJSB_NSA_ILi0EEESU_EEEEENS5_IJNS4_10UnderscoreESX_SX_EEEEENS4_23SM90_TMA_LOAD_MULTICASTENS4_14ComposedLayoutINS4_7SwizzleILi3ELi4ELi3EEENS4_18smem_ptr_flag_bitsILi32EEENSS_INS5_IJNSA_ILi8EEENSA_ILi32EEEEEENS5_IJS17_SB_EEEEEEEvNS4_8identityENS4_13SM90_TMA_LOADES1B_vS1C_EENS_8epilogue10collective6detail29Sm90TmaWarpSpecializedAdapterINS1G_15DefaultEpilogueIfSJ_SJ_NS1F_6thread17LinearCombinationIfLi1EffLNS1K_9ScaleType4KindE0ELNS_15FloatRoundStyleE2EfEENS1_15EpilogueDefaultEEEEEvvEEEEvNT_6ParamsE,"",@"SHT_CUDA_INFO"
	.sectionflags	@""
	.align	4


	//----- nvinfo : EIATTR_CUDA_API_VERSION
	.align		4
        /*0000*/ 	.byte	0x04, 0x37
        /*0002*/ 	.short	(.L_21 - .L_20)
.L_20:
        /*0004*/ 	.word	0x00000082


	//----- nvinfo : EIATTR_KPARAM_INFO
	.align		4
.L_21:
        /*0008*/ 	.byte	0x04, 0x17
        /*000a*/ 	.short	(.L_23 - .L_22)
.L_22:
        /*000c*/ 	.word	0x00000000
        /*0010*/ 	.short	0x0000
        /*0012*/ 	.short	0x0070
        /*0014*/ 	.byte	0x00, 0xf0, 0x01, 0x10


	//----- nvinfo : EIATTR_SPARSE_MMA_MASK
	.align		4
.L_23:
        /*0018*/ 	.byte	0x03, 0x50
        /*001a*/ 	.short	0x0000


	//----- nvinfo : EIATTR_MAXREG_COUNT
	.align		4
        /*001c*/ 	.byte	0x03, 0x1b
        /*001e*/ 	.short	0x00a8


	//----- nvinfo : EIATTR_NUM_BARRIERS
	.align		4
        /*0020*/ 	.byte	0x02, 0x4c
        /*0022*/ 	.byte	0x01
	.zero		1


	//----- nvinfo : EIATTR_EXTERNS
	.align		4
        /*0024*/ 	.byte	0x04, 0x0f
        /*0026*/ 	.short	(.L_25 - .L_24)


	//   ....[0]....
	.align		4
.L_24:
        /*0028*/ 	.word	index@(__assertfail)


	//----- nvinfo : EIATTR_MERCURY_ISA_VERSION
	.align		4
.L_25:
        /*002c*/ 	.byte	0x03, 0x5f
        /*002e*/ 	.short	0x0101


	//----- nvinfo : EIATTR_INT_WARP_WIDE_INSTR_OFFSETS
	.align		4
        /*0030*/ 	.byte	0x04, 0x31
        /*0032*/ 	.short	(.L_27 - .L_26)


	//   ....[0]....
.L_26:
        /*0034*/ 	.word	0x00000430


	//   ....[1]....
        /*0038*/ 	.word	0x00000450


	//   ....[2]....
        /*003c*/ 	.word	0x00000620


	//   ....[3]....
        /*0040*/ 	.word	0x00002210


	//----- nvinfo : EIATTR_COOP_GROUP_MASK_REGIDS
	.align		4
.L_27:
        /*0044*/ 	.byte	0x04, 0x29
        /*0046*/ 	.short	(.L_29 - .L_28)


	//   ....[0]....
.L_28:
        /*0048*/ 	.word	0xffffffff


	//   ....[1]....
        /*004c*/ 	.word	0xffffffff


	//   ....[2]....
        /*0050*/ 	.word	0xffffffff


	//   ....[3]....
        /*0054*/ 	.word	0xffffffff


	//   ....[4]....
        /*0058*/ 	.word	0xffffffff


	//   ....[5]....
        /*005c*/ 	.word	0xffffffff


	//----- nvinfo : EIATTR_COOP_GROUP_INSTR_OFFSETS
	.align		4
.L_29:
        /*0060*/ 	.byte	0x04, 0x28
        /*0062*/ 	.short	(.L_31 - .L_30)


	//   ....[0]....
.L_30:
        /*0064*/ 	.word	0x00000060


	//   ....[1]....
        /*0068*/ 	.word	0x00000070


	//   ....[2]....
        /*006c*/ 	.word	0x00000130


	//   ....[3]....
        /*0070*/ 	.word	0x000002d0


	//   ....[4]....
        /*0074*/ 	.word	0x00000790


	//   ....[5]....
        /*0078*/ 	.word	0x00001410


	//----- nvinfo : EIATTR_REG_RECONFIG
	.align		4
.L_31:
        /*007c*/ 	.byte	0x01, 0x54
	.zero		2


	//----- nvinfo : EIATTR_SYSCALL_OFFSETS
	.align		4
        /*0080*/ 	.byte	0x04, 0x46
        /*0082*/ 	.short	(.L_33 - .L_32)


	//   ....[0]....
.L_32:
        /*0084*/ 	.word	0x00001600


	//----- nvinfo : EIATTR_MBARRIER_INSTR_OFFSETS
	.align		4
.L_33:
        /*0088*/ 	.byte	0x04, 0x39
        /*008a*/ 	.short	(.L_35 - .L_34)


	//   ....[0]....
.L_34:
        /*008c*/ 	.word	0x00000230
        /*0090*/ 	.word	0x000000ff
        /*0094*/ 	.word	0x00000000
        /*0098*/ 	.short	0x0100
        /*009a*/ 	.byte	0x08
	.zero		1


	//   ....[1]....
        /*009c*/ 	.word	0x00000240
        /*00a0*/ 	.word	0x000000ff
        /*00a4*/ 	.word	0x00000020
        /*00a8*/ 	.short	0x0100
        /*00aa*/ 	.byte	0x08
	.zero		1


	//   ....[2]....
        /*00ac*/ 	.word	0x00000250
        /*00b0*/ 	.word	0x000000ff
        /*00b4*/ 	.word	0x00000008
        /*00b8*/ 	.short	0x0100
        /*00ba*/ 	.byte	0x08
	.zero		1


	//   ....[3]....
        /*00bc*/ 	.word	0x00000260
        /*00c0*/ 	.word	0x000000ff
        /*00c4*/ 	.word	0x00000028
        /*00c8*/ 	.short	0x0100
        /*00ca*/ 	.byte	0x08
	.zero		1


	//   ....[4]....
        /*00cc*/ 	.word	0x00000270
        /*00d0*/ 	.word	0x000000ff
        /*00d4*/ 	.word	0x00000010
        /*00d8*/ 	.short	0x0100
        /*00da*/ 	.byte	0x08
	.zero		1


	//   ....[5]....
        /*00dc*/ 	.word	0x00000280
        /*00e0*/ 	.word	0x000000ff
        /*00e4*/ 	.word	0x00000030
        /*00e8*/ 	.short	0x0100
        /*00ea*/ 	.byte	0x08
	.zero		1


	//   ....[6]....
        /*00ec*/ 	.word	0x00000290
        /*00f0*/ 	.word	0x000000ff
        /*00f4*/ 	.word	0x00000018
        /*00f8*/ 	.short	0x0100
        /*00fa*/ 	.byte	0x08
	.zero		1


	//   ....[7]....
        /*00fc*/ 	.word	0x000002a0
        /*0100*/ 	.word	0x000000ff
        /*0104*/ 	.word	0x00000038
        /*0108*/ 	.short	0x0100
        /*010a*/ 	.byte	0x08
	.zero		1


	//   ....[8]....
        /*010c*/ 	.word	0x000006c0
        /*0110*/ 	.word	0x000000ff
        /*0114*/ 	.word	0x00000050
        /*0118*/ 	.short	0x0100
        /*011a*/ 	.byte	0x06
	.zero		1


	//   ....[9]....
        /*011c*/ 	.word	0x00000740
        /*0120*/ 	.word	0x000000ff
        /*0124*/ 	.word	0x00000058
        /*0128*/ 	.short	0x0100
        /*012a*/ 	.byte	0x06
	.zero		1


	//   ....[10]....
        /*012c*/ 	.word	0x000016c0
        /*0130*/ 	.word	0x00000003
        /*0134*/ 	.word	0x00000000
        /*0138*/ 	.short	0x010a
        /*013a*/ 	.byte	0x3f
	.zero		1


	//   ....[11]....
        /*013c*/ 	.word	0x00001720
        /*0140*/ 	.word	0x00000003
        /*0144*/ 	.word	0x00000000
        /*0148*/ 	.short	0x010a
        /*014a*/ 	.byte	0x3f
	.zero		1


	//   ....[12]....
        /*014c*/ 	.word	0x00001c60
        /*0150*/ 	.word	0x00000005
        /*0154*/ 	.word	0x00000000
        /*0158*/ 	.short	0x010a
        /*015a*/ 	.byte	0x3f
	.zero		1


	//   ....[13]....
        /*015c*/ 	.word	0x00001ca0
        /*0160*/ 	.word	0x00000005
        /*0164*/ 	.word	0x00000000
        /*0168*/ 	.short	0x010a
        /*016a*/ 	.byte	0x3f
	.zero		1


	//   ....[14]....
        /*016c*/ 	.word	0x000020c0
        /*0170*/ 	.word	0x00000004
        /*0174*/ 	.word	0x00000000
        /*0178*/ 	.short	0x0101
        /*017a*/ 	.byte	0x3f
	.zero		1


	//   ....[15]....
        /*017c*/ 	.word	0x00002280
        /*0180*/ 	.word	0x00000000
        /*0184*/ 	.word	0x00000000
        /*0188*/ 	.short	0x0101
        /*018a*/ 	.byte	0x3f
	.zero		1


	//   ....[16]....
        /*018c*/ 	.word	0x00004f00
        /*0190*/ 	.word	0x00000014
        /*0194*/ 	.word	0x00000020
        /*0198*/ 	.short	0x010a
        /*019a*/ 	.byte	0x3f
	.zero		1


	//   ....[17]....
        /*019c*/ 	.word	0x00005380
        /*01a0*/ 	.word	0x00000006
        /*01a4*/ 	.word	0x00000058
        /*01a8*/ 	.short	0x0101
        /*01aa*/ 	.byte	0x3f
	.zero		1


	//   ....[18]....
        /*01ac*/ 	.word	0x00005aa0
        /*01b0*/ 	.word	0x00000007
        /*01b4*/ 	.word	0x00000000
        /*01b8*/ 	.short	0x010a
        /*01ba*/ 	.byte	0x3f
	.zero		1


	//   ....[19]....
        /*01bc*/ 	.word	0x00005b20
        /*01c0*/ 	.word	0x00000006
        /*01c4*/ 	.word	0x00000000
        /*01c8*/ 	.short	0x010a
        /*01ca*/ 	.byte	0x3f
	.zero		1


	//   ....[20]....
        /*01cc*/ 	.word	0x00005bb0
        /*01d0*/ 	.word	0x00000007
        /*01d4*/ 	.word	0x00000000
        /*01d8*/ 	.short	0x010a
        /*01da*/ 	.byte	0x3f
	.zero		1


	//   ....[21]....
        /*01dc*/ 	.word	0x00005c40
        /*01e0*/ 	.word	0x00000005
        /*01e4*/ 	.word	0x00000000
        /*01e8*/ 	.short	0x010a
        /*01ea*/ 	.byte	0x3f
	.zero		1


	//   ....[22]....
        /*01ec*/ 	.word	0x00005ca0
        /*01f0*/ 	.word	0x00000003
        /*01f4*/ 	.word	0x00000000
        /*01f8*/ 	.short	0x010a
        /*01fa*/ 	.byte	0x3f
	.zero		1


	//   ....[23]....
        /*01fc*/ 	.word	0x00005cf0
        /*0200*/ 	.word	0x00000005
        /*0204*/ 	.word	0x00000000
        /*0208*/ 	.short	0x010a
        /*020a*/ 	.byte	0x3f
	.zero		1


	//   ....[24]....
        /*020c*/ 	.word	0x00005dc0
        /*0210*/ 	.word	0x00000014
        /*0214*/ 	.word	0x00000020
        /*0218*/ 	.short	0x010a
        /*021a*/ 	.byte	0x3f
	.zero		1


	//   ....[25]....
        /*021c*/ 	.word	0x00005e90
        /*0220*/ 	.word	0x00000007
        /*0224*/ 	.word	0x00000000
        /*0228*/ 	.short	0x010a
        /*022a*/ 	.byte	0x3f
	.zero		1


	//   ....[26]....
        /*022c*/ 	.word	0x00005ee0
        /*0230*/ 	.word	0x00000006
        /*0234*/ 	.word	0x00000000
        /*0238*/ 	.short	0x010a
        /*023a*/ 	.byte	0x3f
	.zero		1


	//   ....[27]....
        /*023c*/ 	.word	0x00005f30
        /*0240*/ 	.word	0x00000007
        /*0244*/ 	.word	0x00000000
        /*0248*/ 	.short	0x010a
        /*024a*/ 	.byte	0x3f
	.zero		1


	//----- nvinfo : EIATTR_NUM_MBARRIERS
	.align		4
.L_35:
        /*024c*/ 	.byte	0x03, 0x38
        /*024e*/ 	.short	0x000a


	//----- nvinfo : EIATTR_EXIT_INSTR_OFFSETS
	.align		4
        /*0250*/ 	.byte	0x04, 0x1c
        /*0252*/ 	.short	(.L_37 - .L_36)


	//   ....[0]....
.L_36:
        /*0254*/ 	.word	0x00000960


	//   ....[1]....
        /*0258*/ 	.word	0x00001170


	//   ....[2]....
        /*025c*/ 	.word	0x00004690


	//   ....[3]....
        /*0260*/ 	.word	0x00004bf0


	//   ....[4]....
        /*0264*/ 	.word	0x00005c90


	//----- nvinfo : EIATTR_MAX_THREADS
	.align		4
.L_37:
        /*0268*/ 	.byte	0x04, 0x05
        /*026a*/ 	.short	(.L_39 - .L_38)
.L_38:
        /*026c*/ 	.word	0x00000180
        /*0270*/ 	.word	0x00000001
        /*0274*/ 	.word	0x00000001


	//----- nvinfo : EIATTR_CRS_STACK_SIZE
	.align		4
.L_39:
        /*0278*/ 	.byte	0x04, 0x1e
        /*027a*/ 	.short	(.L_41 - .L_40)
.L_40:
        /*027c*/ 	.word	0x00000000


	//----- nvinfo : EIATTR_CBANK_PARAM_SIZE
	.align		4
.L_41:
        /*0280*/ 	.byte	0x03, 0x19
        /*0282*/ 	.short	0x0470


	//----- nvinfo : EIATTR_PARAM_CBANK
	.align		4
        /*0284*/ 	.byte	0x04, 0x0a
        /*0286*/ 	.short	(.L_43 - .L_42)
	.align		4
.L_42:
        /*0288*/ 	.word	index@(.nv.constant0._ZN7cutlass13device_kernelINS_4gemm6kernel13GemmUniversalIN4cute5tupleIJiiiiEEENS1_10collective13CollectiveMmaINS1_34MainloopSm90TmaGmmaWarpSpecializedILi4ENS5_IJNS4_1CILi1EEENSA_ILi2EEESB_EEENS1_35KernelTmaWarpSpecializedCooperativeEEENS5_IJNSA_ILi128EEENSA_ILi64EEESH_EEEfNS5_IJlSB_lEEEfSJ_NS4_8TiledMMAINS4_8MMA_AtomIJNS4_4SM904GMMA29MMA_64x64x8_F32TF32TF32_SS_TNILNSN_7ScaleInE1ELSP_1EEEEEENS4_6LayoutINS5_IJSC_SB_SB_EEENS5_IJSB_NSA_ILi0EEESU_EEEEENS5_IJNS4_10UnderscoreESX_SX_EEEEENS4_23SM90_TMA_LOAD_MULTICASTENS4_14ComposedLayoutINS4_7SwizzleILi3ELi4ELi3EEENS4_18smem_ptr_flag_bitsILi32EEENSS_INS5_IJNSA_ILi8EEENSA_ILi32EEEEEENS5_IJS17_SB_EEEEEEEvNS4_8identityENS4_13SM90_TMA_LOADES1B_vS1C_EENS_8epilogue10collective6detail29Sm90TmaWarpSpecializedAdapterINS1G_15DefaultEpilogueIfSJ_SJ_NS1F_6thread17LinearCombinationIfLi1EffLNS1K_9ScaleType4KindE0ELNS_15FloatRoundStyleE2EfEENS1_15EpilogueDefaultEEEEEvvEEEEvNT_6ParamsE)
        /*028c*/ 	.short	0x0210
        /*028e*/ 	.short	0x0470


	//----- nvinfo : EIATTR_SW_WAR
	.align		4
.L_43:
        /*0290*/ 	.byte	0x04, 0x36
        /*0292*/ 	.short	(.L_45 - .L_44)
.L_44:
        /*0294*/ 	.word	0x00000008
.L_45:


//--------------------- .nv.callgraph             --------------------------
	.section	.nv.callgraph,"",@"SHT_CUDA_CALLGRAPH"
	.align	4
	.sectionentsize	8
	.align		4
        /*0000*/ 	.word	0x00000000
	.align		4
        /*0004*/ 	.word	0xffffffff
	.align		4
        /*0008*/ 	.word	index@(_ZN7cutlass13device_kernelINS_4gemm6kernel13GemmUniversalIN4cute5tupleIJiiiiEEENS1_10collective13CollectiveMmaINS1_34MainloopSm90TmaGmmaWarpSpecializedILi4ENS5_IJNS4_1CILi1EEENSA_ILi2EEESB_EEENS1_35KernelTmaWarpSpecializedCooperativeEEENS5_IJNSA_ILi128EEENSA_ILi64EEESH_EEEfNS5_IJlSB_lEEEfSJ_NS4_8TiledMMAINS4_8MMA_AtomIJNS4_4SM904GMMA29MMA_64x64x8_F32TF32TF32_SS_TNILNSN_7ScaleInE1ELSP_1EEEEEENS4_6LayoutINS5_IJSC_SB_SB_EEENS5_IJSB_NSA_ILi0EEESU_EEEEENS5_IJNS4_10UnderscoreESX_SX_EEEEENS4_23SM90_TMA_LOAD_MULTICASTENS4_14ComposedLayoutINS4_7SwizzleILi3ELi4ELi3EEENS4_18smem_ptr_flag_bitsILi32EEENSS_INS5_IJNSA_ILi8EEENSA_ILi32EEEEEENS5_IJS17_SB_EEEEEEEvNS4_8identityENS4_13SM90_TMA_LOADES1B_vS1C_EENS_8epilogue10collective6detail29Sm90TmaWarpSpecializedAdapterINS1G_15DefaultEpilogueIfSJ_SJ_NS1F_6thread17LinearCombinationIfLi1EffLNS1K_9ScaleType4KindE0ELNS_15FloatRoundStyleE2EfEENS1_15EpilogueDefaultEEEEEvvEEEEvNT_6ParamsE)
	.align		4
        /*000c*/ 	.word	index@(__assertfail)
	.align		4
        /*0010*/ 	.word	0x00000000
	.align		4
        /*0014*/ 	.word	0xfffffffe
	.align		4
        /*0018*/ 	.word	0x00000000
	.align		4
        /*001c*/ 	.word	0xfffffffd
	.align		4
        /*0020*/ 	.word	0x00000000
	.align		4
        /*0024*/ 	.word	0xfffffffc


//--------------------- .nv.constant4             --------------------------
	.section	.nv.constant4,"a",@progbits
	.align	8
	.align		8
.nv.constant4:
        /*0000*/ 	.dword	__assertfail
	.align		8
        /*0008*/ 	.dword	__unnamed_1
	.align		8
        /*0010*/ 	.dword	_ZN40_INTERNAL_cdd82173_4_k_cu_847f2a5c_316164cuda3std3__45__cpo5beginE
	.align		8
        /*0018*/ 	.dword	_ZN40_INTERNAL_cdd82173_4_k_cu_847f2a5c_316164cuda3std3__45__cpo3endE
	.align		8
        /*0020*/ 	.dword	_ZN40_INTERNAL_cdd82173_4_k_cu_847f2a5c_316164cuda3std3__45__cpo6cbeginE
	.align		8
        /*0028*/ 	.dword	_ZN40_INTERNAL_cdd82173_4_k_cu_847f2a5c_316164cuda3std3__45__cpo4cendE
	.align		8
        /*0030*/ 	.dword	_ZN40_INTERNAL_cdd82173_4_k_cu_847f2a5c_316164cuda3std3__442_GLOBAL__N__cdd82173_4_k_cu_847f2a5c_316166ignoreE
	.align		8
        /*0038*/ 	.dword	_ZN40_INTERNAL_cdd82173_4_k_cu_847f2a5c_316164cuda3std3__419piecewise_constructE
	.align		8
        /*0040*/ 	.dword	_ZN40_INTERNAL_cdd82173_4_k_cu_847f2a5c_316164cuda3std3__48in_placeE
	.align		8
        /*0048*/ 	.dword	_ZN40_INTERNAL_cdd82173_4_k_cu_847f2a5c_316164cuda3std6ranges3__45__cpo4swapE
	.align		8
        /*0050*/ 	.dword	_ZN40_INTERNAL_cdd82173_4_k_cu_847f2a5c_316164cuda3std6ranges3__45__cpo9iter_moveE
	.align		8
        /*0058*/ 	.dword	_ZN40_INTERNAL_cdd82173_4_k_cu_847f2a5c_316164cute7productE
	.align		8
        /*0060*/ 	.dword	_ZN40_INTERNAL_cdd82173_4_k_cu_847f2a5c_316164cute1_E
	.align		8
        /*0068*/ 	.dword	$str$22
	.align		8
        /*0070*/ 	.dword	$str$23


//--------------------- .text._ZN7cutlass13device_kernelINS_4gemm6kernel13GemmUniversalIN4cute5tupleIJiiiiEEENS1_10collective13CollectiveMmaINS1_34MainloopSm90TmaGmmaWarpSpecializedILi4ENS5_IJNS4_1CILi1EEENSA_ILi2EEESB_EEENS1_35KernelTmaWarpSpecializedCooperativeEEENS5_IJNSA_ILi128EEENSA_ILi64EEESH_EEEfNS5_IJlSB_lEEEfSJ_NS4_8TiledMMAINS4_8MMA_AtomIJNS4_4SM904GMMA29MMA_64x64x8_F32TF32TF32_SS_TNILNSN_7ScaleInE1ELSP_1EEEEEENS4_6LayoutINS5_IJSC_SB_SB_EEENS5_IJSB_NSA_ILi0EEESU_EEEEENS5_IJNS4_10UnderscoreESX_SX_EEEEENS4_23SM90_TMA_LOAD_MULTICASTENS4_14ComposedLayoutINS4_7SwizzleILi3ELi4ELi3EEENS4_18smem_ptr_flag_bitsILi32EEENSS_INS5_IJNSA_ILi8EEENSA_ILi32EEEEEENS5_IJS17_SB_EEEEEEEvNS4_8identityENS4_13SM90_TMA_LOADES1B_vS1C_EENS_8epilogue10collective6detail29Sm90TmaWarpSpecializedAdapterINS1G_15DefaultEpilogueIfSJ_SJ_NS1F_6thread17LinearCombinationIfLi1EffLNS1K_9ScaleType4KindE0ELNS_15FloatRoundStyleE2EfEENS1_15EpilogueDefaultEEEEEvvEEEEvNT_6ParamsE --------------------------
	.section	.text._ZN7cutlass13device_kernelINS_4gemm6kernel13GemmUniversalIN4cute5tupleIJiiiiEEENS1_10collective13CollectiveMmaINS1_34MainloopSm90TmaGmmaWarpSpecializedILi4ENS5_IJNS4_1CILi1EEENSA_ILi2EEESB_EEENS1_35KernelTmaWarpSpecializedCooperativeEEENS5_IJNSA_ILi128EEENSA_ILi64EEESH_EEEfNS5_IJlSB_lEEEfSJ_NS4_8TiledMMAINS4_8MMA_AtomIJNS4_4SM904GMMA29MMA_64x64x8_F32TF32TF32_SS_TNILNSN_7ScaleInE1ELSP_1EEEEEENS4_6LayoutINS5_IJSC_SB_SB_EEENS5_IJSB_NSA_ILi0EEESU_EEEEENS5_IJNS4_10UnderscoreESX_SX_EEEEENS4_23SM90_TMA_LOAD_MULTICASTENS4_14ComposedLayoutINS4_7SwizzleILi3ELi4ELi3EEENS4_18smem_ptr_flag_bitsILi32EEENSS_INS5_IJNSA_ILi8EEENSA_ILi32EEEEEENS5_IJS17_SB_EEEEEEEvNS4_8identityENS4_13SM90_TMA_LOADES1B_vS1C_EENS_8epilogue10collective6detail29Sm90TmaWarpSpecializedAdapterINS1G_15DefaultEpilogueIfSJ_SJ_NS1F_6thread17LinearCombinationIfLi1EffLNS1K_9ScaleType4KindE0ELNS_15FloatRoundStyleE2EfEENS1_15EpilogueDefaultEEEEEvvEEEEvNT_6ParamsE,"ax",@progbits
	.align	128
.text._ZN7cutlass13device_kernelINS_4gemm6kernel13GemmUniversalIN4cute5tupleIJiiiiEEENS1_10collective13CollectiveMmaINS1_34MainloopSm90TmaGmmaWarpSpecializedILi4ENS5_IJNS4_1CILi1EEENSA_ILi2EEESB_EEENS1_35KernelTmaWarpSpecializedCooperativeEEENS5_IJNSA_ILi128EEENSA_ILi64EEESH_EEEfNS5_IJlSB_lEEEfSJ_NS4_8TiledMMAINS4_8MMA_AtomIJNS4_4SM904GMMA29MMA_64x64x8_F32TF32TF32_SS_TNILNSN_7ScaleInE1ELSP_1EEEEEENS4_6LayoutINS5_IJSC_SB_SB_EEENS5_IJSB_NSA_ILi0EEESU_EEEEENS5_IJNS4_10UnderscoreESX_SX_EEEEENS4_23SM90_TMA_LOAD_MULTICASTENS4_14ComposedLayoutINS4_7SwizzleILi3ELi4ELi3EEENS4_18smem_ptr_flag_bitsILi32EEENSS_INS5_IJNSA_ILi8EEENSA_ILi32EEEEEENS5_IJS17_SB_EEEEEEEvNS4_8identityENS4_13SM90_TMA_LOADES1B_vS1C_EENS_8epilogue10collective6detail29Sm90TmaWarpSpecializedAdapterINS1G_15DefaultEpilogueIfSJ_SJ_NS1F_6thread17LinearCombinationIfLi1EffLNS1K_9ScaleType4KindE0ELNS_15FloatRoundStyleE2EfEENS1_15EpilogueDefaultEEEEEvvEEEEvNT_6ParamsE:
        .type           _ZN7cutlass13device_kernelINS_4gemm6kernel13GemmUniversalIN4cute5tupleIJiiiiEEENS1_10collective13CollectiveMmaINS1_34MainloopSm90TmaGmmaWarpSpecializedILi4ENS5_IJNS4_1CILi1EEENSA_ILi2EEESB_EEENS1_35KernelTmaWarpSpecializedCooperativeEEENS5_IJNSA_ILi128EEENSA_ILi64EEESH_EEEfNS5_IJlSB_lEEEfSJ_NS4_8TiledMMAINS4_8MMA_AtomIJNS4_4SM904GMMA29MMA_64x64x8_F32TF32TF32_SS_TNILNSN_7ScaleInE1ELSP_1EEEEEENS4_6LayoutINS5_IJSC_SB_SB_EEENS5_IJSB_NSA_ILi0EEESU_EEEEENS5_IJNS4_10UnderscoreESX_SX_EEEEENS4_23SM90_TMA_LOAD_MULTICASTENS4_14ComposedLayoutINS4_7SwizzleILi3ELi4ELi3EEENS4_18smem_ptr_flag_bitsILi32EEENSS_INS5_IJNSA_ILi8EEENSA_ILi32EEEEEENS5_IJS17_SB_EEEEEEEvNS4_8identityENS4_13SM90_TMA_LOADES1B_vS1C_EENS_8epilogue10collective6detail29Sm90TmaWarpSpecializedAdapterINS1G_15DefaultEpilogueIfSJ_SJ_NS1F_6thread17LinearCombinationIfLi1EffLNS1K_9ScaleType4KindE0ELNS_15FloatRoundStyleE2EfEENS1_15EpilogueDefaultEEEEEvvEEEEvNT_6ParamsE,@function
        .size           _ZN7cutlass13device_kernelINS_4gemm6kernel13GemmUniversalIN4cute5tupleIJiiiiEEENS1_10collective13CollectiveMmaINS1_34MainloopSm90TmaGmmaWarpSpecializedILi4ENS5_IJNS4_1CILi1EEENSA_ILi2EEESB_EEENS1_35KernelTmaWarpSpecializedCooperativeEEENS5_IJNSA_ILi128EEENSA_ILi64EEESH_EEEfNS5_IJlSB_lEEEfSJ_NS4_8TiledMMAINS4_8MMA_AtomIJNS4_4SM904GMMA29MMA_64x64x8_F32TF32TF32_SS_TNILNSN_7ScaleInE1ELSP_1EEEEEENS4_6LayoutINS5_IJSC_SB_SB_EEENS5_IJSB_NSA_ILi0EEESU_EEEEENS5_IJNS4_10UnderscoreESX_SX_EEEEENS4_23SM90_TMA_LOAD_MULTICASTENS4_14ComposedLayoutINS4_7SwizzleILi3ELi4ELi3EEENS4_18smem_ptr_flag_bitsILi32EEENSS_INS5_IJNSA_ILi8EEENSA_ILi32EEEEEENS5_IJS17_SB_EEEEEEEvNS4_8identityENS4_13SM90_TMA_LOADES1B_vS1C_EENS_8epilogue10collective6detail29Sm90TmaWarpSpecializedAdapterINS1G_15DefaultEpilogueIfSJ_SJ_NS1F_6thread17LinearCombinationIfLi1EffLNS1K_9ScaleType4KindE0ELNS_15FloatRoundStyleE2EfEENS1_15EpilogueDefaultEEEEEvvEEEEvNT_6ParamsE,(.L_x_133 - _ZN7cutlass13device_kernelINS_4gemm6kernel13GemmUniversalIN4cute5tupleIJiiiiEEENS1_10collective13CollectiveMmaINS1_34MainloopSm90TmaGmmaWarpSpecializedILi4ENS5_IJNS4_1CILi1EEENSA_ILi2EEESB_EEENS1_35KernelTmaWarpSpecializedCooperativeEEENS5_IJNSA_ILi128EEENSA_ILi64EEESH_EEEfNS5_IJlSB_lEEEfSJ_NS4_8TiledMMAINS4_8MMA_AtomIJNS4_4SM904GMMA29MMA_64x64x8_F32TF32TF32_SS_TNILNSN_7ScaleInE1ELSP_1EEEEEENS4_6LayoutINS5_IJSC_SB_SB_EEENS5_IJSB_NSA_ILi0EEESU_EEEEENS5_IJNS4_10UnderscoreESX_SX_EEEEENS4_23SM90_TMA_LOAD_MULTICASTENS4_14ComposedLayoutINS4_7SwizzleILi3ELi4ELi3EEENS4_18smem_ptr_flag_bitsILi32EEENSS_INS5_IJNSA_ILi8EEENSA_ILi32EEEEEENS5_IJS17_SB_EEEEEEEvNS4_8identityENS4_13SM90_TMA_LOADES1B_vS1C_EENS_8epilogue10collective6detail29Sm90TmaWarpSpecializedAdapterINS1G_15DefaultEpilogueIfSJ_SJ_NS1F_6thread17LinearCombinationIfLi1EffLNS1K_9ScaleType4KindE0ELNS_15FloatRoundStyleE2EfEENS1_15EpilogueDefaultEEEEEvvEEEEvNT_6ParamsE)
        .other          _ZN7cutlass13device_kernelINS_4gemm6kernel13GemmUniversalIN4cute5tupleIJiiiiEEENS1_10collective13CollectiveMmaINS1_34MainloopSm90TmaGmmaWarpSpecializedILi4ENS5_IJNS4_1CILi1EEENSA_ILi2EEESB_EEENS1_35KernelTmaWarpSpecializedCooperativeEEENS5_IJNSA_ILi128EEENSA_ILi64EEESH_EEEfNS5_IJlSB_lEEEfSJ_NS4_8TiledMMAINS4_8MMA_AtomIJNS4_4SM904GMMA29MMA_64x64x8_F32TF32TF32_SS_TNILNSN_7ScaleInE1ELSP_1EEEEEENS4_6LayoutINS5_IJSC_SB_SB_EEENS5_IJSB_NSA_ILi0EEESU_EEEEENS5_IJNS4_10UnderscoreESX_SX_EEEEENS4_23SM90_TMA_LOAD_MULTICASTENS4_14ComposedLayoutINS4_7SwizzleILi3ELi4ELi3EEENS4_18smem_ptr_flag_bitsILi32EEENSS_INS5_IJNSA_ILi8EEENSA_ILi32EEEEEENS5_IJS17_SB_EEEEEEEvNS4_8identityENS4_13SM90_TMA_LOADES1B_vS1C_EENS_8epilogue10collective6detail29Sm90TmaWarpSpecializedAdapterINS1G_15DefaultEpilogueIfSJ_SJ_NS1F_6thread17LinearCombinationIfLi1EffLNS1K_9ScaleType4KindE0ELNS_15FloatRoundStyleE2EfEENS1_15EpilogueDefaultEEEEEvvEEEEvNT_6ParamsE,@"STO_CUDA_ENTRY STV_DEFAULT"
_ZN7cutlass13device_kernelINS_4gemm6kernel13GemmUniversalIN4cute5tupleIJiiiiEEENS1_10collective13CollectiveMmaINS1_34MainloopSm90TmaGmmaWarpSpecializedILi4ENS5_IJNS4_1CILi1EEENSA_ILi2EEESB_EEENS1_35KernelTmaWarpSpecializedCooperativeEEENS5_IJNSA_ILi128EEENSA_ILi64EEESH_EEEfNS5_IJlSB_lEEEfSJ_NS4_8TiledMMAINS4_8MMA_AtomIJNS4_4SM904GMMA29MMA_64x64x8_F32TF32TF32_SS_TNILNSN_7ScaleInE1ELSP_1EEEEEENS4_6LayoutINS5_IJSC_SB_SB_EEENS5_IJSB_NSA_ILi0EEESU_EEEEENS5_IJNS4_10UnderscoreESX_SX_EEEEENS4_23SM90_TMA_LOAD_MULTICASTENS4_14ComposedLayoutINS4_7SwizzleILi3ELi4ELi3EEENS4_18smem_ptr_flag_bitsILi32EEENSS_INS5_IJNSA_ILi8EEENSA_ILi32EEEEEENS5_IJS17_SB_EEEEEEEvNS4_8identityENS4_13SM90_TMA_LOADES1B_vS1C_EENS_8epilogue10collective6detail29Sm90TmaWarpSpecializedAdapterINS1G_15DefaultEpilogueIfSJ_SJ_NS1F_6thread17LinearCombinationIfLi1EffLNS1K_9ScaleType4KindE0ELNS_15FloatRoundStyleE2EfEENS1_15EpilogueDefaultEEEEEvvEEEEvNT_6ParamsE:
[----:B------:R-:W0:Y:S01]  /*0000*/  LDC R1, c[0x0][0x28] ;  /* 0x00000a00ff017b82 */ /* 0x000e220000000800 */
[----:B------:R-:W1:Y:S01]  /*0010*/  S2R R62, SR_TID.X ;  /* 0x00000000003e7919 */ /* 0x000e620000002100 */
[----:B------:R-:W-:Y:S01]  /*0020*/  ELECT P0, URZ, PT ;  /* 0x00000000003f782f */ /* 0x000fe20003800000 */
[----:B------:R-:W-:Y:S01]  /*0030*/  BSSY B0, `(.L_x_0) ;  /* 0x000000f000007945 */ /* 0x000fe20003800000 */
[--C-:B-1----:R-:W-:Y:S02]  /*0040*/  SHF.R.U32.HI R0, RZ, 0x5, R62.reuse ;  /* 0x00000005ff007819 */ /* 0x102fe4000001163e */
[----:B------:R-:W-:-:S03]  /*0050*/  SHF.R.U32.HI R6, RZ, 0x7, R62 ;  /* 0x00000007ff067819 */ /* 0x000fc6000001163e */
[----:B------:R-:W1:Y:S04]  /*0060*/  SHFL.IDX PT, R3, R0, RZ, 0x1f ;  /* 0x00001fff00037589 */ /* 0x000e6800000e0000 */
[----:B------:R2:W3:Y:S01]  /*0070*/  SHFL.IDX PT, R2, R6, RZ, 0x1f ;  /* 0x00001fff06027589 */ /* 0x0004e200000e0000 */
[----:B-1----:R-:W-:-:S13]  /*0080*/  ISETP.NE.OR P0, PT, R3, RZ, !P0 ;  /* 0x000000ff0300720c */ /* 0x002fda0004705670 */
[----:B0-23--:R-:W-:Y:S05]  /*0090*/  @P0 BRA `(.L_x_1) ;  /* 0x0000000000200947 */ /* 0x00dfea0003800000 */
[----:B------:R-:W-:Y:S02]  /*00a0*/  ULDC.64 UR4, c[0x0][0x198] ;  /* 0x0000660000047ab9 */ /* 0x000fe40000000a00 */
[----:B------:R-:W-:Y:S02]  /*00b0*/  UIADD3 UR6, UP0, UR4, 0xf0, URZ ;  /* 0x000000f004067890 */ /* 0x000fe4000ff1e03f */
[----:B------:R-:W-:Y:S02]  /*00c0*/  UIADD3 UR4, UP1, UR4, 0x1f0, URZ ;  /* 0x000001f004047890 */ /* 0x000fe4000ff3e03f */
[----:B------:R-:W-:Y:S02]  /*00d0*/  UIADD3.X UR7, URZ, UR5, URZ, UP0, !UPT ;  /* 0x000000053f077290 */ /* 0x000fe400087fe43f */
[----:B------:R-:W-:-:S07]  /*00e0*/  UIADD3.X UR5, URZ, UR5, URZ, UP1, !UPT ;  /* 0x000000053f057290 */ /* 0x000fce0008ffe43f */
[----:B------:R0:W-:Y:S02]  /*00f0*/  UTMACCTL.PF [UR6] ;  /* 0x00000000060079b9 */ /* 0x0001e40008040000 */
[----:B------:R0:W-:Y:S02]  /*0100*/  UTMACCTL.PF [UR4] ;  /* 0x00000000040079b9 */ /* 0x0001e40008040000 */
[----:B0-----:R-:W-:Y:S01]  /*0110*/  NOP ;  /* 0x0000000000007918 */ /* 0x001fe20000000000 */
.L_x_1:
[----:B------:R-:W-:Y:S05]  /*0120*/  BSYNC B0 ;  /* 0x0000000000007941 */ /* 0x000fea0003800000 */
.L_x_0:
[----:B------:R-:W0:Y:S02]  /*0130*/  SHFL.IDX PT, R5, R0, RZ, 0x1f ;  /* 0x00001fff00057589 */ /* 0x000e2400000e0000 */
[----:B0-----:R-:W-:-:S13]  /*0140*/  ISETP.NE.AND P0, PT, R5, RZ, PT ;  /* 0x000000ff0500720c */ /* 0x001fda0003f05270 */
[----:B------:R-:W-:Y:S05]  /*0150*/  @P0 BRA `(.L_x_2) ;  /* 0x0000000000580947 */ /* 0x000fea0003800000 */
[----:B------:R-:W0:Y:S01]  /*0160*/  S2UR UR8, SR_CgaCtaId ;  /* 0x00000000000879c3 */ /* 0x000e220000008800 */
[----:B------:R-:W-:Y:S01]  /*0170*/  UMOV UR4, 0x400 ;  /* 0x0000040000047882 */ /* 0x000fe20000000000 */
[----:B------:R-:W-:Y:S01]  /*0180*/  UMOV UR5, 0x1 ;  /* 0x0000000100057882 */ /* 0x000fe20000000000 */
[----:B------:R-:W-:Y:S01]  /*0190*/  UMOV UR6, 0x4 ;  /* 0x0000000400067882 */ /* 0x000fe20000000000 */
[----:B------:R-:W-:Y:S01]  /*01a0*/  ELECT P0, URZ, PT ;  /* 0x00000000003f782f */ /* 0x000fe20003800000 */
[----:B------:R-:W-:-:S04]  /*01b0*/  UIADD3 UR6, -UR6, 0x100000, URZ ;  /* 0x0010000006067890 */ /* 0x000fc8000fffe13f */
[----:B------:R-:W-:Y:S02]  /*01c0*/  USHF.L.U32 UR7, UR6, 0xb, URZ ;  /* 0x0000000b06077899 */ /* 0x000fe4000800063f */
[----:B------:R-:W-:Y:S02]  /*01d0*/  USHF.L.U32 UR6, UR6, 0x1, URZ ;  /* 0x0000000106067899 */ /* 0x000fe4000800063f */
[----:B0-----:R-:W-:Y:S02]  /*01e0*/  ULEA UR8, UR8, UR4, 0x18 ;  /* 0x0000000408087291 */ /* 0x001fe4000f8ec03f */
[----:B------:R-:W-:-:S04]  /*01f0*/  UIADD3 UR4, -UR5, 0x100000, URZ ;  /* 0x0010000005047890 */ /* 0x000fc8000fffe13f */
[----:B------:R-:W-:Y:S02]  /*0200*/  USHF.L.U32 UR5, UR4, 0xb, URZ ;  /* 0x0000000b04057899 */ /* 0x000fe4000800063f */
[----:B------:R-:W-:Y:S01]  /*0210*/  USHF.L.U32 UR4, UR4, 0x1, URZ ;  /* 0x0000000104047899 */ /* 0x000fe2000800063f */
[----:B------:R-:W0:Y:S11]  /*0220*/  FENCE.VIEW.ASYNC.S ;  /* 0x00000000000073c6 */ /* 0x000e360000000000 */
[----:B0-----:R0:W1:Y:S01]  /*0230*/  SYNCS.EXCH.64 URZ, [UR8], UR4 ;  /* 0x00000004083f75b2 */ /* 0x0010620008000100 */
[----:B------:R0:W2:Y:S01]  /*0240*/  SYNCS.EXCH.64 URZ, [UR8+0x20], UR6 ;  /* 0x00002006083f75b2 */ /* 0x0000a20008000100 */
[----:B------:R0:W3:Y:S01]  /*0250*/  SYNCS.EXCH.64 URZ, [UR8+0x8], UR4 ;  /* 0x00000804083f75b2 */ /* 0x0000e20008000100 */
[----:B------:R0:W4:Y:S01]  /*0260*/  SYNCS.EXCH.64 URZ, [UR8+0x28], UR6 ;  /* 0x00002806083f75b2 */ /* 0x0001220008000100 */
[----:B------:R0:W0:Y:S01]  /*0270*/  SYNCS.EXCH.64 URZ, [UR8+0x10], UR4 ;  /* 0x00001004083f75b2 */ /* 0x0000220008000100 */
[----:B------:R0:W0:Y:S01]  /*0280*/  SYNCS.EXCH.64 URZ, [UR8+0x30], UR6 ;  /* 0x00003006083f75b2 */ /* 0x0000220008000100 */
[----:B------:R0:W0:Y:S01]  /*0290*/  SYNCS.EXCH.64 URZ, [UR8+0x18], UR4 ;  /* 0x00001804083f75b2 */ /* 0x0000220008000100 */
[----:B------:R0:W0:Y:S01]  /*02a0*/  SYNCS.EXCH.64 URZ, [UR8+0x38], UR6 ;  /* 0x00003806083f75b2 */ /* 0x0000220008000100 */
[----:B------:R-:W-:Y:S01]  /*02b0*/  NOP ;  /* 0x0000000000007918 */ /* 0x000fe20000000000 */
.L_x_2:
[----:B------:R-:W-:Y:S01]  /*02c0*/  SHF.R.S32.HI R7, RZ, 0x1f, R62 ;  /* 0x0000001fff077819 */ /* 0x000fe2000001143e */
[----:B------:R-:W5:Y:S01]  /*02d0*/  SHFL.IDX PT, R0, R0, RZ, 0x1f ;  /* 0x00001fff00007589 */ /* 0x000f6200000e0000 */
[----:B0-----:R-:W0:Y:S01]  /*02e0*/  S2UR UR8, SR_CTAID.X ;  /* 0x00000000000879c3 */ /* 0x001e220000002500 */
[----:B------:R-:W-:Y:S02]  /*02f0*/  ELECT P0, URZ, PT ;  /* 0x00000000003f782f */ /* 0x000fe40003800000 */
[----:B------:R-:W-:Y:S01]  /*0300*/  LEA.HI R7, R7, R62, RZ, 0x7 ;  /* 0x0000003e07077211 */ /* 0x000fe200078f38ff */
[----:B------:R-:W1:Y:S01]  /*0310*/  S2R R4, SR_CTAID.Y ;  /* 0x0000000000047919 */ /* 0x000e620000002600 */
[----:B------:R-:W-:Y:S01]  /*0320*/  ULDC UR4, c[0x0][0x154] ;  /* 0x0000550000047ab9 */ /* 0x000fe20000000800 */
[----:B------:R-:W-:Y:S01]  /*0330*/  NOP ;  /* 0x0000000000007918 */ /* 0x000fe20000000000 */
[----:B------:R-:W-:Y:S01]  /*0340*/  LOP3.LUT R7, R7, 0xffffff80, RZ, 0xc0, !PT ;  /* 0xffffff8007077812 */ /* 0x000fe200078ec0ff */
[----:B------:R-:W-:Y:S01]  /*0350*/  NOP ;  /* 0x0000000000007918 */ /* 0x000fe20000000000 */
[----:B------:R-:W2:Y:S03]  /*0360*/  LDC R14, c[0x0][0x140] ;  /* 0x00005000ff0e7b82 */ /* 0x000ea60000000800 */
[----:B------:R-:W-:-:S05]  /*0370*/  IMAD.IADD R7, R62, 0x1, -R7 ;  /* 0x000000013e077824 */ /* 0x000fca00078e0a07 */
[----:B------:R-:W-:Y:S01]  /*0380*/  SHF.R.S32.HI R8, RZ, 0x1f, R7 ;  /* 0x0000001fff087819 */ /* 0x000fe20000011407 */
[----:B------:R-:W3:Y:S01]  /*0390*/  LDC R12, c[0x0][0x144] ;  /* 0x00005100ff0c7b82 */ /* 0x000ee20000000800 */
[----:B------:R-:W-:Y:S02]  /*03a0*/  LOP3.LUT P2, RZ, R7, 0x7, RZ, 0xc0, !PT ;  /* 0x0000000707ff7812 */ /* 0x000fe4000784c0ff */
[----:B------:R-:W-:Y:S02]  /*03b0*/  LEA.HI R8, R8, R7, RZ, 0x3 ;  /* 0x0000000708087211 */ /* 0x000fe400078f18ff */
[----:B-----5:R-:W-:Y:S02]  /*03c0*/  ISETP.NE.OR P0, PT, R0, RZ, !P0 ;  /* 0x000000ff0000720c */ /* 0x020fe40004705670 */
[--C-:B------:R-:W-:Y:S02]  /*03d0*/  SHF.R.S32.HI R0, RZ, 0x3, R8.reuse ;  /* 0x00000003ff007819 */ /* 0x100fe40000011408 */
[----:B------:R-:W-:-:S02]  /*03e0*/  SHF.R.S32.HI R9, RZ, 0x1f, R8 ;  /* 0x0000001fff097819 */ /* 0x000fc40000011408 */
[----:B------:R-:W-:Y:S02]  /*03f0*/  SHF.R.S32.HI R8, RZ, 0x1f, R5 ;  /* 0x0000001fff087819 */ /* 0x000fe40000011405 */
[----:B------:R-:W-:Y:S02]  /*0400*/  LEA.HI R9, R9, R0, RZ, 0x2 ;  /* 0x0000000009097211 */ /* 0x000fe400078f10ff */
[----:B------:R-:W-:Y:S02]  /*0410*/  LEA.HI R8, R8, R5, RZ, 0x2 ;  /* 0x0000000508087211 */ /* 0x000fe400078f10ff */
[----:B-1----:R-:W-:Y:S01]  /*0420*/  I2FP.F32.U32 R11, R4 ;  /* 0x00000004000b7245 */ /* 0x002fe20000201000 */
[----:B------:R-:W-:Y:S01]  /*0430*/  VOTEU.ALL UP0, P0 ;  /* 0x00000000003f7886 */ /* 0x000fe20000000000 */
[----:B------:R-:W-:Y:S01]  /*0440*/  LOP3.LUT R10, R8, 0x3ffffffc, RZ, 0xc0, !PT ;  /* 0x3ffffffc080a7812 */ /* 0x000fe200078ec0ff */
[----:B------:R-:W-:Y:S01]  /*0450*/  VOTEU.ALL UP1, P0 ;  /* 0x00000000003f7886 */ /* 0x000fe20000020000 */
[----:B------:R-:W-:Y:S01]  /*0460*/  LOP3.LUT R9, R9, 0xfffffffc, RZ, 0xc0, !PT ;  /* 0xfffffffc09097812 */ /* 0x000fe200078ec0ff */
[----:B------:R-:W-:Y:S01]  /*0470*/  FMUL R13, R11, UR4 ;  /* 0x000000040b0d7c20 */ /* 0x000fe20008400000 */
[----:B------:R-:W1:Y:S01]  /*0480*/  @!UP0 S2UR UR7, SR_CgaCtaId ;  /* 0x00000000000789c3 */ /* 0x000e620000008800 */
[----:B------:R-:W-:Y:S01]  /*0490*/  IMAD.IADD R11, R5, 0x1, -R10 ;  /* 0x00000001050b7824 */ /* 0x000fe200078e0a0a */
[----:B0-----:R-:W-:Y:S01]  /*04a0*/  I2FP.F32.U32 R10, UR8 ;  /* 0x00000008000a7c45 */ /* 0x001fe20008201000 */
[----:B------:R-:W-:Y:S01]  /*04b0*/  IMAD.IADD R8, R0, 0x1, -R9 ;  /* 0x0000000100087824 */ /* 0x000fe200078e0a09 */
[----:B------:R-:W-:Y:S01]  /*04c0*/  ULDC UR4, c[0x0][0x150] ;  /* 0x0000540000047ab9 */ /* 0x000fe20000000800 */
[----:B------:R-:W0:Y:S01]  /*04d0*/  F2I.U32.TRUNC.NTZ R13, R13 ;  /* 0x0000000d000d7305 */ /* 0x000e22000020f000 */
[----:B------:R-:W-:Y:S01]  /*04e0*/  SHF.R.S32.HI R0, RZ, 0x1f, R3 ;  /* 0x0000001fff007819 */ /* 0x000fe20000011403 */
[----:B------:R-:W-:Y:S01]  /*04f0*/  FMUL R10, R10, UR4 ;  /* 0x000000040a0a7c20 */ /* 0x000fe20008400000 */
[----:B------:R-:W5:Y:S01]  /*0500*/  LDC R9, c[0x0][0x148] ;  /* 0x00005200ff097b82 */ /* 0x000f620000000800 */
[----:B------:R-:W-:Y:S01]  /*0510*/  IMAD R8, R11, 0x4, R8 ;  /* 0x000000040b087824 */ /* 0x000fe200078e0208 */
[----:B------:R-:W-:Y:S01]  /*0520*/  LEA.HI R0, R0, R3, RZ, 0x2 ;  /* 0x0000000300007211 */ /* 0x000fe200078f10ff */
[----:B------:R-:W-:Y:S01]  /*0530*/  UMOV UR4, 0x20 ;  /* 0x0000002000047882 */ /* 0x000fe20000000000 */
[----:B------:R-:W-:Y:S01]  /*0540*/  @!UP0 UMOV UR6, 0x400 ;  /* 0x0000040000068882 */ /* 0x000fe20000000000 */
[----:B------:R-:W4:Y:S01]  /*0550*/  F2I.U32.TRUNC.NTZ R10, R10 ;  /* 0x0000000a000a7305 */ /* 0x000f22000020f000 */
[----:B------:R-:W-:Y:S01]  /*0560*/  LOP3.LUT R0, R0, 0xfffffffc, RZ, 0xc0, !PT ;  /* 0xfffffffc00007812 */ /* 0x000fe200078ec0ff */
[----:B------:R-:W-:Y:S01]  /*0570*/  IMAD.SHL.U32 R19, R8, 0x4, RZ ;  /* 0x0000000408137824 */ /* 0x000fe200078e00ff */
[----:B------:R-:W-:-:S04]  /*0580*/  @!UP0 UIADD3 UR4, -UR4, 0x100000, URZ ;  /* 0x0010000004048890 */ /* 0x000fc8000fffe13f */
[----:B------:R-:W-:Y:S02]  /*0590*/  @!UP0 USHF.L.U32 UR5, UR4, 0xb, URZ ;  /* 0x0000000b04058899 */ /* 0x000fe4000800063f */
[----:B------:R-:W-:Y:S01]  /*05a0*/  @!UP0 USHF.L.U32 UR4, UR4, 0x1, URZ ;  /* 0x0000000104048899 */ /* 0x000fe2000800063f */
[----:B--2---:R-:W-:Y:S01]  /*05b0*/  ISETP.EQ.U32.AND P3, PT, R14, 0x1, PT ;  /* 0x000000010e00780c */ /* 0x004fe20003f62070 */
[----:B------:R-:W-:Y:S01]  /*05c0*/  IMAD.IADD R3, R3, 0x1, -R0 ;  /* 0x0000000103037824 */ /* 0x000fe200078e0a00 */
[----:B------:R-:W-:Y:S01]  /*05d0*/  LOP3.LUT R19, R8, 0xc, R19, 0x78, !PT ;  /* 0x0000000c08137812 */ /* 0x000fe200078e7813 */
[----:B0-----:R-:W-:Y:S02]  /*05e0*/  IMAD.MOV R22, RZ, RZ, -R13 ;  /* 0x000000ffff167224 */ /* 0x001fe400078e0a0d */
[----:B------:R-:W-:Y:S01]  /*05f0*/  VIADD R8, R2, 0xffffffff ;  /* 0xffffffff02087836 */ /* 0x000fe20000000000 */
[----:B-1----:R-:W-:Y:S01]  /*0600*/  @!UP0 ULEA UR6, UR7, UR6, 0x18 ;  /* 0x0000000607068291 */ /* 0x002fe2000f8ec03f */
[----:B------:R-:W-:Y:S01]  /*0610*/  ISETP.NE.AND P1, PT, R3, 0x3, PT ;  /* 0x000000030300780c */ /* 0x000fe20003f25270 */
[----:B------:R-:W-:Y:S01]  /*0620*/  VOTEU.ALL UP0, P0 ;  /* 0x00000000003f7886 */ /* 0x000fe20000000000 */
[----:B------:R-:W-:Y:S01]  /*0630*/  ISETP.LT.U32.AND P0, PT, R19, 0x2, !P2 ;  /* 0x000000021300780c */ /* 0x000fe20005701070 */
[----:B----4-:R-:W-:Y:S01]  /*0640*/  IMAD.MOV R7, RZ, RZ, -R10 ;  /* 0x000000ffff077224 */ /* 0x010fe200078e0a0a */
[----:B------:R-:W-:-:S02]  /*0650*/  ISETP.EQ.OR P1, PT, R3, RZ, !P1 ;  /* 0x000000ff0300720c */ /* 0x000fc40004f22670 */
[----:B------:R-:W-:Y:S01]  /*0660*/  ISETP.GE.U32.AND P5, PT, R8, 0x2, PT ;  /* 0x000000020800780c */ /* 0x000fe20003fa6070 */
[----:B-----5:R-:W-:Y:S01]  /*0670*/  IMAD R0, R9, R22, R4 ;  /* 0x0000001609007224 */ /* 0x020fe200078e0204 */
[----:B------:R-:W-:Y:S01]  /*0680*/  ISETP.EQ.AND P1, PT, R2, RZ, P1 ;  /* 0x000000ff0200720c */ /* 0x000fe20000f22270 */
[----:B---3--:R-:W-:Y:S01]  /*0690*/  IMAD R7, R12, R7, UR8 ;  /* 0x000000080c077e24 */ /* 0x008fe2000f8e0207 */
[----:B------:R-:W-:Y:S01]  /*06a0*/  ISETP.NE.AND P2, PT, R2, RZ, PT ;  /* 0x000000ff0200720c */ /* 0x000fe20003f45270 */
[----:B------:R-:W0:Y:S02]  /*06b0*/  FENCE.VIEW.ASYNC.S ;  /* 0x00000000000073c6 */ /* 0x000e240000000000 */
[----:B0-----:R0:W1:Y:S01]  /*06c0*/  @!UP0 SYNCS.EXCH.64 URZ, [UR6+0x50], UR4 ;  /* 0x00005004063f85b2 */ /* 0x0010620008000100 */
[----:B------:R-:W-:Y:S02]  /*06d0*/  ISETP.NE.AND P4, PT, R0, R19, PT ;  /* 0x000000130000720c */ /* 0x000fe40003f85270 */
[----:B------:R-:W-:-:S02]  /*06e0*/  SEL R18, RZ, 0x1, !P1 ;  /* 0x00000001ff127807 */ /* 0x000fc40004800000 */
[----:B------:R-:W-:Y:S02]  /*06f0*/  ISETP.EQ.OR P4, PT, R7, RZ, !P4 ;  /* 0x000000ff0700720c */ /* 0x000fe40006782670 */
[----:B------:R-:W-:Y:S02]  /*0700*/  LOP3.LUT R0, R62, 0x7f, RZ, 0xc0, !PT ;  /* 0x0000007f3e007812 */ /* 0x000fe400078ec0ff */
[----:B------:R-:W-:Y:S02]  /*0710*/  PLOP3.LUT P0, PT, P0, P4, PT, 0x80, 0x0 ;  /* 0x000000000000781c */ /* 0x000fe40000709070 */
[----:B------:R-:W-:Y:S02]  /*0720*/  SEL R18, R18, 0x2, P5 ;  /* 0x0000000212127807 */ /* 0x000fe40002800000 */
[----:B------:R-:W-:Y:S01]  /*0730*/  P2R R68, PR, RZ, 0x1 ;  /* 0x00000001ff447803 */ /* 0x000fe20000000000 */
[----:B------:R0:W2:Y:S01]  /*0740*/  @!UP1 SYNCS.EXCH.64 URZ, [UR6+0x58], UR4 ;  /* 0x00005804063f95b2 */ /* 0x0000a20008000100 */
[----:B------:R-:W-:Y:S01]  /*0750*/  NOP ;  /* 0x0000000000007918 */ /* 0x000fe20000000000 */
[----:B------:R-:W-:Y:S06]  /*0760*/  @!P3 BRA `(.L_x_3) ;  /* 0x000000000008b947 */ /* 0x000fec0003800000 */
[----:B-12---:R-:W-:Y:S01]  /*0770*/  UCGABAR_ARV ;  /* 0x00000000000079c7 */ /* 0x006fe20008000000 */
[----:B------:R-:W-:Y:S05]  /*0780*/  BRA `(.L_x_4) ;  /* 0x0000000000047947 */ /* 0x000fea0003800000 */
.L_x_3:
[----:B-12---:R-:W-:Y:S01]  /*0790*/  NOP ;  /* 0x0000000000007918 */ /* 0x006fe20000000000 */
.L_x_4:
[----:B------:R-:W1:Y:S01]  /*07a0*/  LDC R2, c[0x0][0x65c] ;  /* 0x00019700ff027b82 */ /* 0x000e620000000800 */
[----:B------:R-:W-:Y:S02]  /*07b0*/  IMAD.U32 R10, RZ, RZ, UR8 ;  /* 0x00000008ff0a7e24 */ /* 0x000fe4000f8e00ff */
[----:B------:R-:W-:Y:S01]  /*07c0*/  IMAD.MOV.U32 R11, RZ, RZ, RZ ;  /* 0x000000ffff0b7224 */ /* 0x000fe200078e00ff */
[----:B-1----:R-:W-:-:S04]  /*07d0*/  ISETP.NE.AND P1, PT, R2, 0x1, PT ;  /* 0x000000010200780c */ /* 0x002fc80003f25270 */
[----:B------:R-:W-:-:S09]  /*07e0*/  P2R R5, PR, RZ, 0x2 ;  /* 0x00000002ff057803 */ /* 0x000fd20000000000 */
[----:B------:R-:W1:Y:S01]  /*07f0*/  @P1 LDC R17, c[0x0][0x10] ;  /* 0x00000400ff111b82 */ /* 0x000e620000000800 */
[----:B------:R-:W-:Y:S02]  /*0800*/  @P1 IMAD.MOV.U32 R5, RZ, RZ, RZ ;  /* 0x000000ffff051224 */ /* 0x000fe400078e00ff */
[----:B------:R-:W-:-:S05]  /*0810*/  @P1 IMAD.MOV.U32 R15, RZ, RZ, RZ ;  /* 0x000000ffff0f1224 */ /* 0x000fca00078e00ff */
[----:B------:R-:W2:Y:S01]  /*0820*/  @!P1 LDC R13, c[0x0][0xc] ;  /* 0x00000300ff0d9b82 */ /* 0x000ea20000000800 */
[----:B0-----:R-:W-:Y:S01]  /*0830*/  ULDC UR4, c[0x0][0xc] ;  /* 0x0000030000047ab9 */ /* 0x001fe20000000800 */
[----:B------:R-:W-:Y:S01]  /*0840*/  ULDC UR5, c[0x0][0x10] ;  /* 0x0000040000057ab9 */ /* 0x000fe20000000800 */
[----:B------:R-:W-:Y:S01]  /*0850*/  ULDC UR6, c[0x0][0x14] ;  /* 0x0000050000067ab9 */ /* 0x000fe20000000800 */
[----:B------:R-:W-:-:S04]  /*0860*/  UIMAD.WIDE.U32 UR4, UR4, UR5, URZ ;  /* 0x00000005040472a5 */ /* 0x000fc8000f8e003f */
[----:B------:R-:W-:Y:S02]  /*0870*/  UIMAD.WIDE.U32 UR38, UR4, UR6, URZ ;  /* 0x00000006042672a5 */ /* 0x000fe4000f8e003f */
[----:B------:R-:W-:-:S04]  /*0880*/  UIMAD UR41, UR5, UR6, URZ ;  /* 0x00000006052972a4 */ /* 0x000fc8000f8e023f */
[----:B------:R-:W-:Y:S01]  /*0890*/  UIADD3 UR41, UR39, UR41, URZ ;  /* 0x0000002927297290 */ /* 0x000fe2000fffe03f */
[----:B-1----:R-:W-:-:S04]  /*08a0*/  @P1 IMAD.WIDE.U32 R16, R17, UR8, R4 ;  /* 0x0000000811101c25 */ /* 0x002fc8000f8e0004 */
[----:B------:R-:W-:Y:S02]  /*08b0*/  @P1 IMAD.IADD R17, R17, 0x1, R15 ;  /* 0x0000000111111824 */ /* 0x000fe400078e020f */
[----:B--2---:R-:W-:-:S04]  /*08c0*/  @!P1 IMAD.WIDE.U32 R10, R4, R13, R10 ;  /* 0x0000000d040a9225 */ /* 0x004fc800078e000a */
[----:B------:R-:W-:Y:S02]  /*08d0*/  @!P1 IMAD.MOV.U32 R16, RZ, RZ, R10 ;  /* 0x000000ffff109224 */ /* 0x000fe400078e000a */
[----:B------:R-:W-:Y:S01]  /*08e0*/  @!P1 IMAD.MOV.U32 R17, RZ, RZ, R11 ;  /* 0x000000ffff119224 */ /* 0x000fe200078e000b */
[----:B------:R-:W-:Y:S06]  /*08f0*/  @!P3 BRA `(.L_x_5) ;  /* 0x00000000000cb947 */ /* 0x000fec0003800000 */
[----:B------:R-:W-:Y:S01]  /*0900*/  UCGABAR_WAIT ;  /* 0x0000000000007dc7 */ /* 0x000fe20008000000 */
[----:B------:R-:W-:Y:S01]  /*0910*/  CCTL.IVALL ;  /* 0x00000000ff00798f */ /* 0x000fe20002000000 */
[----:B------:R-:W-:Y:S05]  /*0920*/  BRA `(.L_x_6) ;  /* 0x0000000000047947 */ /* 0x000fea0003800000 */
.L_x_5:
[----:B------:R-:W-:Y:S06]  /*0930*/  BAR.SYNC.DEFER_BLOCKING 0x0 ;  /* 0x0000000000007b1d */ /* 0x000fec0000010000 */
.L_x_6:
[----:B------:R-:W-:Y:S05]  /*0940*/  @!P2 BRA `(.L_x_7) ;  /* 0x0000003c0054a947 */ /* 0x000fea0003800000 */
[----:B------:R-:W-:-:S13]  /*0950*/  ISETP.GT.U32.AND P0, PT, R8, 0x1, PT ;  /* 0x000000010800780c */ /* 0x000fda0003f04070 */
[----:B------:R-:W-:Y:S05]  /*0960*/  @P0 EXIT ;  /* 0x000000000000094d */ /* 0x000fea0003800000 */
[----:B------:R-:W-:Y:S01]  /*0970*/  ULDC.64 UR4, c[0x0][0x650] ;  /* 0x0001940000047ab9 */ /* 0x000fe20000000a00 */
[----:B------:R-:W-:Y:S01]  /*0980*/  PRMT R3, RZ, 0x7610, R3 ;  /* 0x00007610ff037816 */ /* 0x000fe20000000003 */
[----:B------:R-:W-:Y:S01]  /*0990*/  IMAD.MOV.U32 R71, RZ, RZ, -0x1 ;  /* 0xffffffffff477424 */ /* 0x000fe200078e00ff */
[----:B------:R-:W-:Y:S01]  /*09a0*/  ISETP.GE.U32.AND P0, PT, R16, UR4, PT ;  /* 0x0000000410007c0c */ /* 0x000fe2000bf06070 */
[----:B------:R-:W-:Y:S02]  /*09b0*/  IMAD.MOV.U32 R70, RZ, RZ, -0x1 ;  /* 0xffffffffff467424 */ /* 0x000fe400078e00ff */
[----:B------:R-:W-:Y:S01]  /*09c0*/  IMAD.MOV.U32 R67, RZ, RZ, -0x1 ;  /* 0xffffffffff437424 */ /* 0x000fe200078e00ff */
[----:B------:R-:W-:-:S13]  /*09d0*/  ISETP.GE.U32.AND.EX P0, PT, R17, UR5, PT, P0 ;  /* 0x0000000511007c0c */ /* 0x000fda000bf06100 */
[----:B------:R-:W-:Y:S05]  /*09e0*/  @P0 BRA `(.L_x_8) ;  /* 0x0000000400280947 */ /* 0x000fea0003800000 */
[----:B------:R-:W0:Y:S01]  /*09f0*/  LDC.64 R24, c[0x0][0x628] ;  /* 0x00018a00ff187b82 */ /* 0x000e220000000a00 */
[----:B------:R-:W-:Y:S02]  /*0a00*/  IMAD.MOV.U32 R10, RZ, RZ, R16 ;  /* 0x000000ffff0a7224 */ /* 0x000fe400078e0010 */
[----:B------:R-:W-:-:S05]  /*0a10*/  IMAD.MOV.U32 R11, RZ, RZ, R17 ;  /* 0x000000ffff0b7224 */ /* 0x000fca00078e0011 */
[----:B------:R-:W1:Y:S08]  /*0a20*/  LDC R8, c[0x0][0x630] ;  /* 0x00018c00ff087b82 */ /* 0x000e700000000800 */
[----:B------:R-:W2:Y:S01]  /*0a30*/  LDC.64 R26, c[0x0][0x620] ;  /* 0x00018800ff1a7b82 */ /* 0x000ea20000000a00 */
[----:B0-----:R-:W-:-:S04]  /*0a40*/  ISETP.NE.U32.AND P0, PT, R24, RZ, PT ;  /* 0x000000ff1800720c */ /* 0x001fc80003f05070 */
[----:B------:R-:W-:-:S13]  /*0a50*/  ISETP.NE.AND.EX P0, PT, R25, RZ, PT, P0 ;  /* 0x000000ff1900720c */ /* 0x000fda0003f05300 */
[----:B-12---:R-:W-:Y:S05]  /*0a60*/  @!P0 BRA `(.L_x_9) ;  /* 0x0000000000288947 */ /* 0x006fea0003800000 */
[----:B------:R-:W0:Y:S02]  /*0a70*/  LDC R3, c[0x0][0x634] ;  /* 0x00018d00ff037b82 */ /* 0x000e240000000800 */
[----:B0-----:R-:W-:-:S05]  /*0a80*/  IADD3 R3, P0, R16, R3, RZ ;  /* 0x0000000310037210 */ /* 0x001fca0007f1e0ff */
[----:B------:R-:W-:-:S04]  /*0a90*/  IMAD.X R21, RZ, RZ, R17, P0 ;  /* 0x000000ffff157224 */ /* 0x000fc800000e0611 */
[----:B------:R-:W-:-:S04]  /*0aa0*/  IMAD.WIDE.U32 R10, R21, R24, RZ ;  /* 0x00000018150a7225 */ /* 0x000fc800078e00ff */
[----:B------:R-:W-:-:S04]  /*0ab0*/  IMAD.WIDE.U32 R12, P0, R3, R25, R10 ;  /* 0x00000019030c7225 */ /* 0x000fc8000780000a */
[----:B------:R-:W-:-:S04]  /*0ac0*/  IMAD.WIDE.U32 R10, R3, R24, RZ ;  /* 0x00000018030a7225 */ /* 0x000fc800078e00ff */
[----:B------:R-:W-:Y:S01]  /*0ad0*/  IMAD.X R15, RZ, RZ, RZ, P0 ;  /* 0x000000ffff0f7224 */ /* 0x000fe200000e06ff */
[----:B------:R-:W-:Y:S01]  /*0ae0*/  IADD3 RZ, P0, R11, R12, RZ ;  /* 0x0000000c0bff7210 */ /* 0x000fe20007f1e0ff */
[----:B------:R-:W-:-:S04]  /*0af0*/  IMAD.MOV.U32 R14, RZ, RZ, R13 ;  /* 0x000000ffff0e7224 */ /* 0x000fc800078e000d */
[----:B------:R-:W-:-:S08]  /*0b00*/  IMAD.WIDE.U32.X R10, R21, R25, R14, P0 ;  /* 0x00000019150a7225 */ /* 0x000fd000000e040e */
.L_x_9:
[----:B------:R-:W0:Y:S01]  /*0b10*/  LDC.64 R30, c[0x0][0x640] ;  /* 0x00019000ff1e7b82 */ /* 0x000e220000000a00 */
[--C-:B------:R-:W-:Y:S01]  /*0b20*/  SHF.R.U64 R67, R10, R8, R11.reuse ;  /* 0x000000080a437219 */ /* 0x100fe2000000120b */
[----:B------:R-:W-:Y:S01]  /*0b30*/  IMAD R22, R9, R22, R4 ;  /* 0x0000001609167224 */ /* 0x000fe200078e0204 */
[----:B------:R-:W-:Y:S01]  /*0b40*/  SHF.R.U32.HI R3, RZ, R8, R11 ;  /* 0x00000008ff037219 */ /* 0x000fe2000001160b */
[----:B------:R-:W-:Y:S01]  /*0b50*/  IMAD.MOV.U32 R23, RZ, RZ, 0x1 ;  /* 0x00000001ff177424 */ /* 0x000fe200078e00ff */
[----:B------:R-:W-:-:S03]  /*0b60*/  IADD3 R5, P0, RZ, -R67, RZ ;  /* 0x80000043ff057210 */ /* 0x000fc60007f1e0ff */
[----:B------:R-:W1:Y:S02]  /*0b70*/  LDC R12, c[0x0][0x618] ;  /* 0x00018600ff0c7b82 */ /* 0x000e640000000800 */
[----:B------:R-:W-:Y:S02]  /*0b80*/  IMAD.X R3, RZ, RZ, ~R3, P0 ;  /* 0x000000ffff037224 */ /* 0x000fe400000e0e03 */
[----:B------:R-:W-:-:S04]  /*0b90*/  IMAD.WIDE.U32 R10, R5, R26, R16 ;  /* 0x0000001a050a7225 */ /* 0x000fc800078e0010 */
[----:B------:R-:W2:Y:S01]  /*0ba0*/  LDC R20, c[0x0][0x608] ;  /* 0x00018200ff147b82 */ /* 0x000ea20000000800 */
[----:B------:R-:W-:Y:S02]  /*0bb0*/  IMAD R8, R3, R26, RZ ;  /* 0x0000001a03087224 */ /* 0x000fe400078e02ff */
[----:B------:R-:W-:Y:S02]  /*0bc0*/  IMAD.MOV.U32 R3, RZ, RZ, -0x1 ;  /* 0xffffffffff037424 */ /* 0x000fe400078e00ff */
[----:B------:R-:W-:-:S03]  /*0bd0*/  IMAD R5, R5, R27, R8 ;  /* 0x0000001b05057224 */ /* 0x000fc600078e0208 */
[----:B------:R-:W3:Y:S01]  /*0be0*/  LDC R28, c[0x0][0x658] ;  /* 0x00019600ff1c7b82 */ /* 0x000ee20000000800 */
[----:B------:R-:W-:Y:S01]  /*0bf0*/  IMAD.IADD R5, R11, 0x1, R5 ;  /* 0x000000010b057824 */ /* 0x000fe200078e0205 */
[----:B0-----:R-:W-:-:S04]  /*0c00*/  ISETP.NE.U32.AND P0, PT, R30, RZ, PT ;  /* 0x000000ff1e00720c */ /* 0x001fc80003f05070 */
[----:B------:R-:W-:Y:S02]  /*0c10*/  ISETP.NE.AND.EX P0, PT, R31, RZ, PT, P0 ;  /* 0x000000ff1f00720c */ /* 0x000fe40003f05300 */
[----:B------:R-:W0:Y:S01]  /*0c20*/  LDC R24, c[0x0][0x600] ;  /* 0x00018000ff187b82 */ /* 0x000e220000000800 */
[-CC-:B-1----:R-:W-:Y:S02]  /*0c30*/  SHF.R.U64 R14, R10, R12.reuse, R5.reuse ;  /* 0x0000000c0a0e7219 */ /* 0x182fe40000001205 */
[----:B------:R-:W-:-:S05]  /*0c40*/  SHF.R.U32.HI R5, RZ, R12, R5 ;  /* 0x0000000cff057219 */ /* 0x000fca0000011605 */
[----:B------:R-:W1:Y:S01]  /*0c50*/  LDC R15, c[0x0][0x648] ;  /* 0x00019200ff0f7b82 */ /* 0x000e620000000800 */
[-CC-:B--2---:R-:W-:Y:S02]  /*0c60*/  SHF.R.U64 R27, R14, R20.reuse, R5.reuse ;  /* 0x000000140e1b7219 */ /* 0x184fe40000001205 */
[----:B------:R-:W-:-:S05]  /*0c70*/  SHF.R.U32.HI R5, RZ, R20, R5 ;  /* 0x00000014ff057219 */ /* 0x000fca0000011605 */
[----:B------:R-:W2:Y:S01]  /*0c80*/  LDC R21, c[0x0][0x638] ;  /* 0x00018e00ff157b82 */ /* 0x000ea20000000800 */
[-CC-:B---3--:R-:W-:Y:S02]  /*0c90*/  SHF.R.U64 R20, R27, R28.reuse, R5.reuse ;  /* 0x0000001c1b147219 */ /* 0x188fe40000001205 */
[-C--:B------:R-:W-:Y:S02]  /*0ca0*/  SHF.L.U32 R3, R3, R28.reuse, RZ ;  /* 0x0000001c03037219 */ /* 0x080fe400000006ff */
[----:B------:R-:W-:Y:S01]  /*0cb0*/  SHF.R.U32.HI R5, RZ, R28, R5 ;  /* 0x0000001cff057219 */ /* 0x000fe20000011605 */
[----:B------:R-:W-:Y:S01]  /*0cc0*/  IMAD.MOV.U32 R4, RZ, RZ, R20 ;  /* 0x000000ffff047224 */ /* 0x000fe200078e0014 */
[----:B------:R-:W-:Y:S01]  /*0cd0*/  LOP3.LUT R12, RZ, R3, RZ, 0x33, !PT ;  /* 0x00000003ff0c7212 */ /* 0x000fe200078e33ff */
[----:B------:R-:W3:Y:S01]  /*0ce0*/  LDC R25, c[0x0][0x610] ;  /* 0x00018400ff197b82 */ /* 0x000ee20000000800 */
[----:B------:R-:W-:Y:S05]  /*0cf0*/  @!P0 BRA `(.L_x_10) ;  /* 0x0000000000288947 */ /* 0x000fea0003800000 */
[----:B------:R-:W4:Y:S02]  /*0d00*/  LDC R3, c[0x0][0x64c] ;  /* 0x00019300ff037b82 */ /* 0x000f240000000800 */
[----:B----4-:R-:W-:-:S05]  /*0d10*/  IADD3 R3, P0, R20, R3, RZ ;  /* 0x0000000314037210 */ /* 0x010fca0007f1e0ff */
        /* <DEDUP_REMOVED lines=8> */
.L_x_10:
[----:B-1----:R-:W-:Y:S01]  /*0da0*/  SHF.R.U64 R4, R4, R15, R5 ;  /* 0x0000000f04047219 */ /* 0x002fe20000001205 */
[----:B0-----:R-:W-:Y:S01]  /*0db0*/  VIADD R5, R24, 0xffffffff ;  /* 0xffffffff18057836 */ /* 0x001fe20000000000 */
[----:B------:R-:W-:Y:S02]  /*0dc0*/  SHF.L.U32 R3, R23, R28, RZ ;  /* 0x0000001c17037219 */ /* 0x000fe400000006ff */
[----:B------:R-:W-:Y:S01]  /*0dd0*/  LOP3.LUT R12, R27, R12, RZ, 0xc0, !PT ;  /* 0x0000000c1b0c7212 */ /* 0x000fe200078ec0ff */
[----:B------:R-:W-:Y:S01]  /*0de0*/  IMAD.MOV R8, RZ, RZ, -R4 ;  /* 0x000000ffff087224 */ /* 0x000fe200078e0a04 */
[----:B------:R-:W-:-:S03]  /*0df0*/  SEL R7, R7, R22, !P1 ;  /* 0x0000001607077207 */ /* 0x000fc60004800000 */
[----:B------:R-:W-:Y:S01]  /*0e00*/  IMAD R12, R3, R4, R12 ;  /* 0x00000004030c7224 */ /* 0x000fe200078e020c */
[----:B------:R-:W-:Y:S01]  /*0e10*/  LOP3.LUT R4, R14, R5, RZ, 0xc0, !PT ;  /* 0x000000050e047212 */ /* 0x000fe200078ec0ff */
[----:B--2---:R-:W-:Y:S02]  /*0e20*/  IMAD R3, R8, R21, R20 ;  /* 0x0000001508037224 */ /* 0x004fe400078e0214 */
[----:B---3--:R-:W-:Y:S02]  /*0e30*/  IMAD R7, R12, R25, R7 ;  /* 0x000000190c077224 */ /* 0x008fe400078e0207 */
[----:B------:R-:W-:Y:S02]  /*0e40*/  IMAD.MOV.U32 R5, RZ, RZ, 0x1 ;  /* 0x00000001ff057424 */ /* 0x000fe400078e00ff */
[----:B------:R-:W-:-:S03]  /*0e50*/  IMAD R4, R3, R24, R4 ;  /* 0x0000001803047224 */ /* 0x000fc600078e0204 */
[----:B------:R-:W-:Y:S02]  /*0e60*/  PRMT R3, R5, 0x7610, R3 ;  /* 0x0000761005037816 */ /* 0x000fe40000000003 */
[----:B------:R-:W-:Y:S02]  /*0e70*/  SEL R70, R4, R7, !P1 ;  /* 0x0000000704467207 */ /* 0x000fe40004800000 */
[----:B------:R-:W-:-:S07]  /*0e80*/  SEL R71, R7, R4, !P1 ;  /* 0x0000000407477207 */ /* 0x000fce0004800000 */
.L_x_8:
[----:B------:R-:W-:-:S08]  /*0e90*/  NOP ;  /* 0x0000000000007918 */ /* 0x000fd00000000000 */
[----:B------:R-:W0:Y:S02]  /*0ea0*/  USETMAXREG.TRY_ALLOC.CTAPOOL UP0, 0xe8 ;  /* 0x000000e8000079c8 */ /* 0x000e240008000600 */
[----:B0-----:R-:W-:-:S13]  /*0eb0*/  PLOP3.LUT P0, PT, PT, PT, UP0, 0x80, 0x0 ;  /* 0x000000000000781c */ /* 0x001fda0003f0f008 */
[----:B------:R-:W-:Y:S05]  /*0ec0*/  @!P0 BRA `(.L_x_8) ;  /* 0xfffffffc00f08947 */ /* 0x000fea000383ffff */
[----:B------:R-:W-:Y:S01]  /*0ed0*/  ULDC.64 UR4, c[0x0][0x598] ;  /* 0x0001660000047ab9 */ /* 0x000fe20000000a00 */
[----:B------:R-:W-:Y:S01]  /*0ee0*/  ULDC.64 UR36, c[0x0][0x208] ;  /* 0x0000820000247ab9 */ /* 0x000fe20000000a00 */
[----:B------:R-:W-:-:S04]  /*0ef0*/  ISETP.NE.U32.AND P0, PT, RZ, UR4, PT ;  /* 0x00000004ff007c0c */ /* 0x000fc8000bf05070 */
[----:B------:R-:W-:-:S13]  /*0f00*/  ISETP.NE.AND.EX P0, PT, RZ, UR5, PT, P0 ;  /* 0x00000005ff007c0c */ /* 0x000fda000bf05300 */
[----:B------:R-:W-:Y:S05]  /*0f10*/  @!P0 BRA `(.L_x_11) ;  /* 0x00000000001c8947 */ /* 0x000fea0003800000 */
[----:B------:R-:W0:Y:S02]  /*0f20*/  LDC.64 R4, c[0x0][0x598] ;  /* 0x00016600ff047b82 */ /* 0x000e240000000a00 */
[----:B0-----:R-:W2:Y:S02]  /*0f30*/  LDG.E.64 R4, desc[UR36][R4.64] ;  /* 0x0000002404047981 */ /* 0x001ea4000c1e1b00 */
[----:B--2---:R-:W-:-:S04]  /*0f40*/  ISETP.NE.U32.AND P0, PT, R4, RZ, PT ;  /* 0x000000ff0400720c */ /* 0x004fc80003f05070 */
[----:B------:R-:W-:-:S13]  /*0f50*/  ISETP.NE.AND.EX P0, PT, R5, RZ, PT, P0 ;  /* 0x000000ff0500720c */ /* 0x000fda0003f05300 */
[----:B------:R-:W-:Y:S05]  /*0f60*/  @!P0 BRA `(.L_x_11) ;  /* 0x0000000000088947 */ /* 0x000fea0003800000 */
[----:B------:R0:W5:Y:S01]  /*0f70*/  LD.E R56, desc[UR36][R4.64] ;  /* 0x0000002404387980 */ /* 0x000162000c101900 */
[----:B------:R-:W-:Y:S05]  /*0f80*/  BRA `(.L_x_12) ;  /* 0x0000000000247947 */ /* 0x000fea0003800000 */
.L_x_11:
[----:B------:R-:W-:Y:S02]  /*0f90*/  ULDC.64 UR4, c[0x0][0x588] ;  /* 0x0001620000047ab9 */ /* 0x000fe40000000a00 */
[----:B------:R-:W-:-:S04]  /*0fa0*/  ISETP.NE.U32.AND P0, PT, RZ, UR4, PT ;  /* 0x00000004ff007c0c */ /* 0x000fc8000bf05070 */
[----:B------:R-:W-:-:S13]  /*0fb0*/  ISETP.NE.AND.EX P0, PT, RZ, UR5, PT, P0 ;  /* 0x00000005ff007c0c */ /* 0x000fda000bf05300 */
[----:B------:R-:W-:Y:S05]  /*0fc0*/  @!P0 BRA `(.L_x_13) ;  /* 0x00000000000c8947 */ /* 0x000fea0003800000 */
[----:B------:R-:W0:Y:S02]  /*0fd0*/  LDC.64 R56, c[0x0][0x588] ;  /* 0x00016200ff387b82 */ /* 0x000e240000000a00 */
[----:B0-----:R1:W5:Y:S01]  /*0fe0*/  LDG.E R56, desc[UR36][R56.64] ;  /* 0x0000002438387981 */ /* 0x001362000c1e1900 */
[----:B------:R-:W-:Y:S05]  /*0ff0*/  BRA `(.L_x_12) ;  /* 0x0000000000087947 */ /* 0x000fea0003800000 */
.L_x_13:
[----:B------:R-:W-:Y:S02]  /*1000*/  ULDC UR4, c[0x0][0x580] ;  /* 0x0001600000047ab9 */ /* 0x000fe40000000800 */
[----:B------:R-:W-:-:S07]  /*1010*/  IMAD.U32 R56, RZ, RZ, UR4 ;  /* 0x00000004ff387e24 */ /* 0x000fce000f8e00ff */
.L_x_12:
[----:B------:R-:W-:Y:S02]  /*1020*/  ULDC.64 UR4, c[0x0][0x5a0] ;  /* 0x0001680000047ab9 */ /* 0x000fe40000000a00 */
[----:B------:R-:W-:-:S04]  /*1030*/  ISETP.NE.U32.AND P0, PT, RZ, UR4, PT ;  /* 0x00000004ff007c0c */ /* 0x000fc8000bf05070 */
[----:B------:R-:W-:-:S13]  /*1040*/  ISETP.NE.AND.EX P0, PT, RZ, UR5, PT, P0 ;  /* 0x00000005ff007c0c */ /* 0x000fda000bf05300 */
[----:B------:R-:W-:Y:S05]  /*1050*/  @!P0 BRA `(.L_x_14) ;  /* 0x00000000001c8947 */ /* 0x000fea0003800000 */
[----:B0-----:R-:W0:Y:S02]  /*1060*/  LDC.64 R4, c[0x0][0x5a0] ;  /* 0x00016800ff047b82 */ /* 0x001e240000000a00 */
[----:B0-----:R-:W2:Y:S02]  /*1070*/  LDG.E.64 R4, desc[UR36][R4.64] ;  /* 0x0000002404047981 */ /* 0x001ea4000c1e1b00 */
[----:B--2---:R-:W-:-:S04]  /*1080*/  ISETP.NE.U32.AND P0, PT, R4, RZ, PT ;  /* 0x000000ff0400720c */ /* 0x004fc80003f05070 */
[----:B------:R-:W-:-:S13]  /*1090*/  ISETP.NE.AND.EX P0, PT, R5, RZ, PT, P0 ;  /* 0x000000ff0500720c */ /* 0x000fda0003f05300 */
[----:B------:R-:W-:Y:S05]  /*10a0*/  @!P0 BRA `(.L_x_14) ;  /* 0x0000000000088947 */ /* 0x000fea0003800000 */
[----:B-1----:R0:W5:Y:S01]  /*10b0*/  LD.E R57, desc[UR36][R4.64] ;  /* 0x0000002404397980 */ /* 0x002162000c101900 */
[----:B------:R-:W-:Y:S05]  /*10c0*/  BRA `(.L_x_15) ;  /* 0x0000000000247947 */ /* 0x000fea0003800000 */
.L_x_14:
[----:B------:R-:W-:Y:S02]  /*10d0*/  ULDC.64 UR4, c[0x0][0x590] ;  /* 0x0001640000047ab9 */ /* 0x000fe40000000a00 */
[----:B------:R-:W-:-:S04]  /*10e0*/  ISETP.NE.U32.AND P0, PT, RZ, UR4, PT ;  /* 0x00000004ff007c0c */ /* 0x000fc8000bf05070 */
[----:B------:R-:W-:-:S13]  /*10f0*/  ISETP.NE.AND.EX P0, PT, RZ, UR5, PT, P0 ;  /* 0x00000005ff007c0c */ /* 0x000fda000bf05300 */
[----:B------:R-:W-:Y:S05]  /*1100*/  @!P0 BRA `(.L_x_16) ;  /* 0x00000000000c8947 */ /* 0x000fea0003800000 */
[----:B0-----:R-:W1:Y:S02]  /*1110*/  LDC.64 R4, c[0x0][0x590] ;  /* 0x00016400ff047b82 */ /* 0x001e640000000a00 */
[----:B-1----:R1:W5:Y:S01]  /*1120*/  LDG.E R57, desc[UR36][R4.64] ;  /* 0x0000002404397981 */ /* 0x002362000c1e1900 */
[----:B------:R-:W-:Y:S05]  /*1130*/  BRA `(.L_x_15) ;  /* 0x0000000000087947 */ /* 0x000fea0003800000 */
.L_x_16:
[----:B------:R-:W-:Y:S02]  /*1140*/  ULDC UR4, c[0x0][0x584] ;  /* 0x0001610000047ab9 */ /* 0x000fe40000000800 */
[----:B-1----:R-:W-:-:S07]  /*1150*/  IMAD.U32 R57, RZ, RZ, UR4 ;  /* 0x00000004ff397e24 */ /* 0x002fce000f8e00ff */
.L_x_15:
[----:B------:R-:W-:-:S13]  /*1160*/  LOP3.LUT P0, RZ, R3, 0xff, RZ, 0xc0, !PT ;  /* 0x000000ff03ff7812 */ /* 0x000fda000780c0ff */
[----:B------:R-:W-:Y:S05]  /*1170*/  @!P0 EXIT ;  /* 0x000000000000894d */ /* 0x000fea0003800000 */
[----:B------:R-:W2:Y:S01]  /*1180*/  LDC R60, c[0x0][0x658] ;  /* 0x00019600ff3c7b82 */ /* 0x000ea20000000800 */
[----:B------:R-:W-:Y:S01]  /*1190*/  ULDC.64 UR6, c[0x0][0x288] ;  /* 0x0000a20000067ab9 */ /* 0x000fe20000000a00 */
[----:B------:R-:W-:Y:S01]  /*11a0*/  LOP3.LUT R6, R6, 0x1, RZ, 0xc0, !PT ;  /* 0x0000000106067812 */ /* 0x000fe200078ec0ff */
[----:B------:R-:W-:Y:S01]  /*11b0*/  UIADD3 UR4, UR7, 0x3f, URZ ;  /* 0x0000003f07047890 */ /* 0x000fe2000fffe03f */
[----:B------:R-:W-:Y:S01]  /*11c0*/  SHF.R.U32.HI R3, RZ, 0x2, R62 ;  /* 0x00000002ff037819 */ /* 0x000fe2000001163e */
[----:B01----:R-:W-:Y:S01]  /*11d0*/  IMAD.MOV.U32 R5, RZ, RZ, -0x1 ;  /* 0xffffffffff057424 */ /* 0x003fe200078e00ff */
[----:B------:R-:W-:Y:S01]  /*11e0*/  SHF.R.U32.HI R0, RZ, 0x1, R0 ;  /* 0x00000001ff007819 */ /* 0x000fe20000011600 */
[----:B------:R-:W-:Y:S01]  /*11f0*/  USHF.R.S32.HI UR5, URZ, 0x1f, UR4 ;  /* 0x0000001f3f057899 */ /* 0x000fe20008011404 */
[----:B------:R-:W0:Y:S01]  /*1200*/  LDC.64 R58, c[0x0][0x5c8] ;  /* 0x00017200ff3a7b82 */ /* 0x000e220000000a00 */
[----:B------:R-:W-:Y:S01]  /*1210*/  IMAD.SHL.U32 R22, R6, 0x40, RZ ;  /* 0x0000004006167824 */ /* 0x000fe200078e00ff */
[----:B------:R-:W-:Y:S01]  /*1220*/  LOP3.LUT R3, R3, 0x7, RZ, 0xc0, !PT ;  /* 0x0000000703037812 */ /* 0x000fe200078ec0ff */
[----:B------:R-:W-:Y:S01]  /*1230*/  ULEA.HI UR5, UR5, UR4, URZ, 0x6 ;  /* 0x0000000405057291 */ /* 0x000fe2000f8f303f */
[----:B------:R-:W-:Y:S01]  /*1240*/  LOP3.LUT R0, R0, 0x30, RZ, 0xc0, !PT ;  /* 0x0000003000007812 */ /* 0x000fe200078ec0ff */
[----:B------:R-:W-:Y:S01]  /*1250*/  IMAD.MOV.U32 R7, RZ, RZ, 0x1 ;  /* 0x00000001ff077424 */ /* 0x000fe200078e00ff */
[--C-:B------:R-:W-:Y:S01]  /*1260*/  LOP3.LUT R22, R22, 0x40, R3.reuse, 0xe2, !PT ;  /* 0x0000004016167812 */ /* 0x100fe200078ee203 */
[----:B------:R-:W-:Y:S01]  /*1270*/  USHF.R.S32.HI UR43, URZ, 0x6, UR5 ;  /* 0x000000063f2b7899 */ /* 0x000fe20008011405 */
[----:B------:R-:W1:Y:S01]  /*1280*/  LDC R64, c[0x0][0x600] ;  /* 0x00018000ff407b82 */ /* 0x000e620000000800 */
[----:B------:R-:W-:Y:S01]  /*1290*/  IADD3 R3, RZ, -R0, -R3 ;  /* 0x80000000ff037210 */ /* 0x000fe20007ffe803 */
[----:B------:R-:W-:Y:S01]  /*12a0*/  IMAD.U32 R4, RZ, RZ, UR6 ;  /* 0x00000006ff047e24 */ /* 0x000fe2000f8e00ff */
[C---:B------:R-:W-:Y:S01]  /*12b0*/  LOP3.LUT R61, R62.reuse, 0x3, RZ, 0xc0, !PT ;  /* 0x000000033e3d7812 */ /* 0x040fe200078ec0ff */
[----:B------:R-:W-:Y:S01]  /*12c0*/  UISETP.LT.AND UP0, UPT, UR43, 0x1, UPT ;  /* 0x000000012b00788c */ /* 0x000fe2000bf01270 */
[----:B------:R-:W-:Y:S01]  /*12d0*/  LOP3.LUT R63, R62, 0x80, RZ, 0xc0, !PT ;  /* 0x000000803e3f7812 */ /* 0x000fe200078ec0ff */
[----:B------:R-:W-:Y:S01]  /*12e0*/  IMAD R3, R6, -0x40, R3 ;  /* 0xffffffc006037824 */ /* 0x000fe200078e0203 */
[----:B------:R-:W-:Y:S01]  /*12f0*/  ULDC UR4, c[0x0][0x284] ;  /* 0x0000a10000047ab9 */ /* 0x000fe20000000800 */
[----:B--2---:R-:W-:Y:S01]  /*1300*/  SHF.L.U32 R5, R5, R60, RZ ;  /* 0x0000003c05057219 */ /* 0x004fe200000006ff */
[----:B------:R-:W-:Y:S01]  /*1310*/  USEL UR44, UR43, 0x1, UP0 ;  /* 0x000000012b2c7887 */ /* 0x000fe20008000000 */
[----:B------:R-:W-:Y:S01]  /*1320*/  IMAD R61, R61, -0x2, R4 ;  /* 0xfffffffe3d3d7824 */ /* 0x000fe200078e0204 */
[----:B------:R-:W-:Y:S01]  /*1330*/  LOP3.LUT R22, R22, R0, RZ, 0xfc, !PT ;  /* 0x0000000016167212 */ /* 0x000fe200078efcff */
[----:B------:R-:W-:Y:S01]  /*1340*/  IMAD.SHL.U32 R62, R62, 0x2, RZ ;  /* 0x000000023e3e7824 */ /* 0x000fe200078e00ff */
[----:B------:R-:W-:Y:S01]  /*1350*/  SHF.L.U32 R60, R7, R60, RZ ;  /* 0x0000003c073c7219 */ /* 0x000fe200000006ff */
[----:B------:R-:W-:Y:S01]  /*1360*/  VIADD R66, R3, UR4 ;  /* 0x0000000403427c36 */ /* 0x000fe20008000000 */
[----:B------:R-:W-:Y:S01]  /*1370*/  LOP3.LUT R69, R18, 0x1, RZ, 0xfc, !PT ;  /* 0x0000000112457812 */ /* 0x000fe200078efcff */
[----:B------:R-:W-:Y:S01]  /*1380*/  IMAD.MOV.U32 R23, RZ, RZ, RZ ;  /* 0x000000ffff177224 */ /* 0x000fe200078e00ff */
[C---:B0-----:R-:W-:Y:S01]  /*1390*/  SHF.L.U64.HI R59, R58.reuse, 0x3, R59 ;  /* 0x000000033a3b7819 */ /* 0x041fe2000001023b */
[----:B------:R-:W-:Y:S01]  /*13a0*/  IMAD.SHL.U32 R58, R58, 0x8, RZ ;  /* 0x000000083a3a7824 */ /* 0x000fe200078e00ff */
[----:B------:R-:W-:Y:S01]  /*13b0*/  SHF.R.U32.HI R63, RZ, 0x7, R63 ;  /* 0x00000007ff3f7819 */ /* 0x000fe2000001163f */
[----:B------:R-:W-:Y:S01]  /*13c0*/  UIADD3 UR44, UR43, -UR44, URZ ;  /* 0x8000002c2b2c7290 */ /* 0x000fe2000fffe03f */
[----:B------:R-:W-:Y:S01]  /*13d0*/  LOP3.LUT R65, RZ, R5, RZ, 0x33, !PT ;  /* 0x00000005ff417212 */ /* 0x000fe200078e33ff */
[----:B------:R-:W-:Y:S01]  /*13e0*/  UMOV UR40, URZ ;  /* 0x0000003f00287c82 */ /* 0x000fe20008000000 */
[----:B------:R-:W-:Y:S01]  /*13f0*/  UMOV UR42, URZ ;  /* 0x0000003f002a7c82 */ /* 0x000fe20008000000 */
[----:B-1----:R-:W-:-:S08]  /*1400*/  VIADD R64, R64, 0xffffffff ;  /* 0xffffffff40407836 */ /* 0x002fd00000000000 */
.L_x_98:
[----:B0-----:R-:W0:Y:S01]  /*1410*/  SHFL.IDX PT, R0, R63, RZ, 0x1f ;  /* 0x00001fff3f007589 */ /* 0x001e2200000e0000 */
[----:B-1----:R-:W1:Y:S01]  /*1420*/  S2UR UR7, SR_CgaCtaId ;  /* 0x00000000000779c3 */ /* 0x002e620000008800 */
[----:B------:R-:W-:Y:S01]  /*1430*/  UMOV UR6, 0x400 ;  /* 0x0000040000067882 */ /* 0x000fe20000000000 */
[----:B0-----:R-:W-:Y:S01]  /*1440*/  R2UR UR4, R0 ;  /* 0x00000000000472ca */ /* 0x001fe200000e0000 */
[----:B-1----:R-:W-:-:S12]  /*1450*/  ULEA UR6, UR7, UR6, 0x18 ;  /* 0x0000000607067291 */ /* 0x002fd8000f8ec03f */
[----:B------:R-:W-:-:S04]  /*1460*/  ULEA.HI UR5, UR4, UR4, URZ, 0x1 ;  /* 0x0000000404057291 */ /* 0x000fc8000f8f083f */
[----:B------:R-:W-:-:S04]  /*1470*/  ULOP3.LUT UR5, UR5, 0x7fffe, URZ, 0xc0, !UPT ;  /* 0x0007fffe05057892 */ /* 0x000fc8000f8ec03f */
[----:B------:R-:W-:-:S03]  /*1480*/  UIADD3 UR5, UR4, -UR5, URZ ;  /* 0x8000000504057290 */ /* 0x000fc6000fffe03f */
[----:B------:R-:W-:Y:S01]  /*1490*/  ULDC UR4, c[0x0][0x28c] ;  /* 0x0000a30000047ab9 */ /* 0x000fe20000000800 */
[----:B------:R-:W-:Y:S01]  /*14a0*/  ULEA UR5, UR5, UR6, 0xd ;  /* 0x0000000605057291 */ /* 0x000fe2000f8e683f */
[----:B------:R-:W-:-:S03]  /*14b0*/  ISETP.LT.AND P0, PT, RZ, UR4, PT ;  /* 0x00000004ff007c0c */ /* 0x000fc6000bf01270 */
[----:B------:R-:W-:-:S04]  /*14c0*/  UIADD3 UR5, UR5, 0x100, URZ ;  /* 0x0000010005057890 */ /* 0x000fc8000fffe03f */
[----:B------:R-:W-:-:S04]  /*14d0*/  USHF.R.U32.HI UR5, URZ, 0x4, UR5 ;  /* 0x000000043f057899 */ /* 0x000fc80008011605 */
[----:B------:R-:W-:-:S04]  /*14e0*/  ULOP3.LUT UR5, UR5, 0x3fff, URZ, 0xc0, !UPT ;  /* 0x00003fff05057892 */ /* 0x000fc8000f8ec03f */
[----:B------:R-:W-:Y:S01]  /*14f0*/  ULOP3.LUT UR45, UR5, 0x10000, URZ, 0xfc, !UPT ;  /* 0x00010000052d7892 */ /* 0x000fe2000f8efc3f */
[----:B--234-:R-:W-:Y:S11]  /*1500*/  @P0 BRA `(.L_x_17) ;  /* 0x0000000000400947 */ /* 0x01cff60003800000 */
[----:B------:R-:W-:Y:S01]  /*1510*/  MOV R0, 0x0 ;  /* 0x0000000000007802 */ /* 0x000fe20000000f00 */
[----:B------:R-:W-:Y:S01]  /*1520*/  ULDC.64 UR4, c[0x4][0x68] ;  /* 0x01001a0000047ab9 */ /* 0x000fe20000000a00 */
[----:B------:R-:W-:Y:S01]  /*1530*/  ULDC.64 UR6, c[0x4][0x8] ;  /* 0x0100020000067ab9 */ /* 0x000fe20000000a00 */
[----:B------:R-:W-:Y:S01]  /*1540*/  IMAD.U32 R4, RZ, RZ, UR4 ;  /* 0x00000004ff047e24 */ /* 0x000fe2000f8e00ff */
[----:B------:R0:W1:Y:S01]  /*1550*/  LDC.64 R14, c[0x4][R0] ;  /* 0x01000000000e7b82 */ /* 0x0000620000000a00 */
[----:B------:R-:W-:Y:S01]  /*1560*/  IMAD.U32 R5, RZ, RZ, UR5 ;  /* 0x00000005ff057e24 */ /* 0x000fe2000f8e00ff */
[----:B------:R-:W-:Y:S01]  /*1570*/  ULDC.64 UR4, c[0x4][0x70] ;  /* 0x01001c0000047ab9 */ /* 0x000fe20000000a00 */
[----:B------:R-:W-:Y:S02]  /*1580*/  IMAD.U32 R10, RZ, RZ, UR6 ;  /* 0x00000006ff0a7e24 */ /* 0x000fe4000f8e00ff */
[----:B------:R-:W-:Y:S02]  /*1590*/  IMAD.U32 R6, RZ, RZ, UR4 ;  /* 0x00000004ff067e24 */ /* 0x000fe4000f8e00ff */
[----:B------:R-:W-:-:S02]  /*15a0*/  IMAD.U32 R7, RZ, RZ, UR5 ;  /* 0x00000005ff077e24 */ /* 0x000fc4000f8e00ff */
[----:B------:R-:W-:Y:S02]  /*15b0*/  IMAD.U32 R11, RZ, RZ, UR7 ;  /* 0x00000007ff0b7e24 */ /* 0x000fe4000f8e00ff */
[----:B------:R-:W-:Y:S02]  /*15c0*/  IMAD.MOV.U32 R8, RZ, RZ, 0x1e1 ;  /* 0x000001e1ff087424 */ /* 0x000fe400078e00ff */
[----:B------:R-:W-:Y:S02]  /*15d0*/  IMAD.MOV.U32 R12, RZ, RZ, 0x1 ;  /* 0x00000001ff0c7424 */ /* 0x000fe400078e00ff */
[----:B0-----:R-:W-:-:S07]  /*15e0*/  IMAD.MOV.U32 R13, RZ, RZ, RZ ;  /* 0x000000ffff0d7224 */ /* 0x001fce00078e00ff */
[----:B------:R-:W-:-:S07]  /*15f0*/  LEPC R20, `(.L_x_17) ;  /* 0x000000001014794e */ /* 0x000fce0000000000 */
[----:B-1---5:R-:W-:Y:S05]  /*1600*/  CALL.ABS.NOINC R14 ;  /* 0x000000000e007343 */ /* 0x022fea0003c00000 */
.L_x_17:
[----:B------:R-:W-:-:S13]  /*1610*/  ISETP.NE.AND P0, PT, R69, 0x3, PT ;  /* 0x000000034500780c */ /* 0x000fda0003f05270 */
[----:B------:R-:W-:Y:S05]  /*1620*/  @!P0 BRA `(.L_x_18) ;  /* 0x0000000000048947 */ /* 0x000fea0003800000 */
[----:B------:R-:W-:Y:S01]  /*1630*/  BPT.TRAP 0x1 ;  /* 0x000000040000795c */ /* 0x000fe20000300000 */
.L_x_18:
[----:B------:R-:W0:Y:S01]  /*1640*/  S2UR UR5, SR_CgaCtaId ;  /* 0x00000000000579c3 */ /* 0x000e220000008800 */
[----:B------:R-:W-:Y:S01]  /*1650*/  UMOV UR4, 0x400 ;  /* 0x0000040000047882 */ /* 0x000fe20000000000 */
[----:B------:R-:W-:Y:S02]  /*1660*/  IMAD.U32 R0, RZ, RZ, UR40 ;  /* 0x00000028ff007e24 */ /* 0x000fe4000f8e00ff */
[----:B------:R-:W-:-:S03]  /*1670*/  IMAD.U32 R3, RZ, RZ, UR42 ;  /* 0x0000002aff037e24 */ /* 0x000fc6000f8e00ff */
[----:B------:R-:W-:Y:S01]  /*1680*/  SHF.L.U32 R0, R0, 0x1f, RZ ;  /* 0x0000001f00007819 */ /* 0x000fe200000006ff */
[----:B0-----:R-:W-:-:S06]  /*1690*/  ULEA UR4, UR5, UR4, 0x18 ;  /* 0x0000000405047291 */ /* 0x001fcc000f8ec03f */
[----:B------:R-:W-:-:S04]  /*16a0*/  IMAD.U32 R6, RZ, RZ, UR4 ;  /* 0x00000004ff067e24 */ /* 0x000fc8000f8e00ff */
[----:B------:R-:W-:-:S04]  /*16b0*/  IMAD R3, R3, 0x8, R6 ;  /* 0x0000000803037824 */ /* 0x000fc800078e0206 */
[----:B------:R0:W1:Y:S01]  /*16c0*/  SYNCS.PHASECHK.TRANS64.TRYWAIT P1, [R3+URZ], R0 ;  /* 0x00000000030075a7 */ /* 0x000062000802017f */
[----:B------:R-:W-:Y:S05]  /*16d0*/  @!P0 BRA `(.L_x_19) ;  /* 0x0000000000048947 */ /* 0x000fea0003800000 */
[----:B------:R-:W-:Y:S01]  /*16e0*/  BPT.TRAP 0x1 ;  /* 0x000000040000795c */ /* 0x000fe20000300000 */
.L_x_19:
[----:B------:R-:W-:-:S05]  /*16f0*/  IMAD.U32 R4, RZ, RZ, UR44 ;  /* 0x0000002cff047e24 */ /* 0x000fca000f8e00ff */
[----:B------:R-:W-:Y:S01]  /*1700*/  ISETP.GE.AND P2, PT, R4, 0x1, PT ;  /* 0x000000010400780c */ /* 0x000fe20003f46270 */
[----:B-1----:R-:W-:-:S12]  /*1710*/  @P1 BRA `(.L_x_20) ;  /* 0x0000000000081947 */ /* 0x002fd80003800000 */
[----:B------:R-:W1:Y:S02]  /*1720*/  SYNCS.PHASECHK.TRANS64.TRYWAIT P1, [R3+URZ], R0 ;  /* 0x00000000030075a7 */ /* 0x000e64000802017f */
[----:B-1----:R-:W-:Y:S05]  /*1730*/  @!P1 BRA `(.L_x_21) ;  /* 0x0000004400589947 */ /* 0x002fea0003800000 */
.L_x_20:
[----:B------:R-:W-:Y:S05]  /*1740*/  WARPSYNC.ALL ;  /* 0x0000000000007948 */ /* 0x000fea0003800000 */
[----:B------:R-:W-:Y:S01]  /*1750*/  R2UR UR4, R6 ;  /* 0x00000000060472ca */ /* 0x000fe200000e0000 */
[----:B------:R-:W-:Y:S01]  /*1760*/  ULEA UR5, UR42, UR45, 0xb ;  /* 0x0000002d2a057291 */ /* 0x000fe2000f8e583f */
[----:B------:R-:W-:Y:S01]  /*1770*/  WARPGROUP.ARRIVE ;  /* 0x00000000000079c5 */ /* 0x000fe20000000000 */
[----:B------:R-:W-:Y:S01]  /*1780*/  UMOV UR9, 0x40000040 ;  /* 0x4000004000097882 */ /* 0x000fe20000000000 */
[----:B------:R-:W-:-:S04]  /*1790*/  UMOV UR11, 0x40000040 ;  /* 0x40000040000b7882 */ /* 0x000fc80000000000 */
[----:B------:R-:W-:-:S05]  /*17a0*/  UMOV UR8, UR5 ;  /* 0x0000000500087c82 */ /* 0x000fca0008000000 */
[----:B------:R-:W-:-:S04]  /*17b0*/  UIADD3 UR4, UR4, 0x20100, URZ ;  /* 0x0002010004047890 */ /* 0x000fc8000fffe03f */
[----:B------:R-:W-:-:S04]  /*17c0*/  USHF.R.U32.HI UR4, URZ, 0x4, UR4 ;  /* 0x000000043f047899 */ /* 0x000fc80008011604 */
[----:B------:R-:W-:-:S04]  /*17d0*/  ULOP3.LUT UR4, UR4, 0x3fff, URZ, 0xc0, !UPT ;  /* 0x00003fff04047892 */ /* 0x000fc8000f8ec03f */
[----:B------:R-:W-:-:S04]  /*17e0*/  ULOP3.LUT UR4, UR4, 0x10000, URZ, 0xfc, !UPT ;  /* 0x0001000004047892 */ /* 0x000fc8000f8efc3f */
[----:B------:R-:W-:-:S07]  /*17f0*/  ULEA UR6, UR42, UR4, 0xa ;  /* 0x000000042a067291 */ /* 0x000fce000f8e503f */
[----:B------:R-:W-:Y:S02]  /*1800*/  UMOV UR10, UR6 ;  /* 0x00000006000a7c82 */ /* 0x000fe40008000000 */
[----:B------:R-:W-:Y:S01]  /*1810*/  HGMMA.64x64x8.F32.TF32 R24, gdesc[UR8], RZ, !UPT, gsb0 ;  /* 0x04e00000081879f0 */ /* 0x000fe2000c0028ff */
[----:B------:R-:W-:Y:S02]  /*1820*/  UIADD3 UR8, UR5, 0x2, URZ ;  /* 0x0000000205087890 */ /* 0x000fe4000fffe03f */
[----:B------:R-:W-:Y:S01]  /*1830*/  UIADD3 UR10, UR6, 0x2, URZ ;  /* 0x00000002060a7890 */ /* 0x000fe2000fffe03f */
[----:B------:R-:W-:Y:S01]  /*1840*/  UMOV UR9, 0x40000040 ;  /* 0x4000004000097882 */ /* 0x000fe20000000000 */
[----:B------:R-:W-:Y:S01]  /*1850*/  UMOV UR11, 0x40000040 ;  /* 0x40000040000b7882 */ /* 0x000fe20000000000 */
[----:B------:R-:W-:Y:S02]  /*1860*/  WARPGROUP.DEPBAR.LE gsb0, 0x0 ;  /* 0x00008000000079c5 */ /* 0x000fe40000010000 */
[----:B------:R-:W-:-:S06]  /*1870*/  WARPGROUP.ARRIVE ;  /* 0x00000000000079c5 */ /* 0x000fcc0000000000 */
[----:B------:R-:W-:Y:S01]  /*1880*/  HGMMA.64x64x8.F32.TF32 R24, gdesc[UR8], R24, gsb0 ;  /* 0x04e00000081879f0 */ /* 0x000fe20008002818 */
        /* <DEDUP_REMOVED lines=41> */
[----:B------:R-:W-:Y:S03]  /*1b20*/  HGMMA.64x64x8.F32.TF32 R24, gdesc[UR8], R24, gsb0 ;  /* 0x04e00000081879f0 */ /* 0x000fe60008002818 */
[----:B------:R-:W-:Y:S02]  /*1b30*/  WARPGROUP.DEPBAR.LE gsb0, 0x0 ;  /* 0x00008000000079c5 */ /* 0x000fe40000010000 */
[----:B------:R-:W-:Y:S05]  /*1b40*/  @!P2 BRA `(.L_x_22) ;  /* 0x000000040098a947 */ /* 0x000fea0003800000 */
[----:B------:R-:W-:Y:S01]  /*1b50*/  UIADD3 UR5, UR42, 0x1, URZ ;  /* 0x000000012a057890 */ /* 0x000fe2000fffe03f */
[----:B01----:R-:W-:Y:S02]  /*1b60*/  IMAD.U32 R0, RZ, RZ, UR44 ;  /* 0x0000002cff007e24 */ /* 0x003fe4000f8e00ff */
[----:B------:R-:W-:Y:S01]  /*1b70*/  IMAD.U32 R3, RZ, RZ, UR42 ;  /* 0x0000002aff037e24 */ /* 0x000fe2000f8e00ff */
[----:B------:R-:W-:-:S04]  /*1b80*/  UISETP.NE.AND UP0, UPT, UR5, 0x4, UPT ;  /* 0x000000040500788c */ /* 0x000fc8000bf05270 */
[----:B------:R-:W-:Y:S02]  /*1b90*/  USEL UR6, URZ, 0x1, UP0 ;  /* 0x000000013f067887 */ /* 0x000fe40008000000 */
[----:B------:R-:W-:Y:S02]  /*1ba0*/  USEL UR5, UR5, URZ, UP0 ;  /* 0x0000003f05057287 */ /* 0x000fe40008000000 */
[----:B------:R-:W-:-:S06]  /*1bb0*/  ULOP3.LUT UR6, UR40, UR6, URZ, 0x3c, !UPT ;  /* 0x0000000628067292 */ /* 0x000fcc000f8e3c3f */
[----:B------:R-:W-:-:S07]  /*1bc0*/  IMAD.U32 R7, RZ, RZ, UR6 ;  /* 0x00000006ff077e24 */ /* 0x000fce000f8e00ff */
.L_x_29:
[----:B------:R-:W-:Y:S05]  /*1bd0*/  @!P0 BRA `(.L_x_23) ;  /* 0x0000000000048947 */ /* 0x000fea0003800000 */
[----:B------:R-:W-:Y:S01]  /*1be0*/  BPT.TRAP 0x1 ;  /* 0x000000040000795c */ /* 0x000fe20000300000 */
.L_x_23:
[----:B------:R-:W0:Y:S01]  /*1bf0*/  S2UR UR7, SR_CgaCtaId ;  /* 0x00000000000779c3 */ /* 0x000e220000008800 */
[----:B------:R-:W-:Y:S01]  /*1c00*/  UMOV UR6, 0x400 ;  /* 0x0000040000067882 */ /* 0x000fe20000000000 */
[----:B------:R-:W-:Y:S01]  /*1c10*/  IMAD.U32 R5, RZ, RZ, UR5 ;  /* 0x00000005ff057e24 */ /* 0x000fe2000f8e00ff */
[----:B------:R-:W-:Y:S01]  /*1c20*/  SHF.L.U32 R4, R7, 0x1f, RZ ;  /* 0x0000001f07047819 */ /* 0x000fe200000006ff */
[----:B0-----:R-:W-:-:S06]  /*1c30*/  ULEA UR6, UR7, UR6, 0x18 ;  /* 0x0000000607067291 */ /* 0x001fcc000f8ec03f */
[----:B------:R-:W-:-:S04]  /*1c40*/  IMAD.U32 R6, RZ, RZ, UR6 ;  /* 0x00000006ff067e24 */ /* 0x000fc8000f8e00ff */
[----:B------:R-:W-:-:S04]  /*1c50*/  IMAD R5, R5, 0x8, R6 ;  /* 0x0000000805057824 */ /* 0x000fc800078e0206 */
[----:B------:R0:W1:Y:S01]  /*1c60*/  SYNCS.PHASECHK.TRANS64.TRYWAIT P1, [R5+URZ], R4 ;  /* 0x00000004050075a7 */ /* 0x000062000802017f */
[----:B------:R-:W-:Y:S05]  /*1c70*/  @!P0 BRA `(.L_x_24) ;  /* 0x0000000000048947 */ /* 0x000fea0003800000 */
[----:B------:R-:W-:Y:S01]  /*1c80*/  BPT.TRAP 0x1 ;  /* 0x000000040000795c */ /* 0x000fe20000300000 */
.L_x_24:
[----:B-1----:R-:W-:Y:S05]  /*1c90*/  @P1 BRA `(.L_x_25) ;  /* 0x0000000000081947 */ /* 0x002fea0003800000 */
[----:B------:R-:W1:Y:S02]  /*1ca0*/  SYNCS.PHASECHK.TRANS64.TRYWAIT P1, [R5+URZ], R4 ;  /* 0x00000004050075a7 */ /* 0x000e64000802017f */
[----:B-1----:R-:W-:Y:S05]  /*1cb0*/  @!P1 BRA `(.L_x_26) ;  /* 0x00000040000c9947 */ /* 0x002fea0003800000 */
.L_x_25:
[----:B------:R-:W-:Y:S01]  /*1cc0*/  ULEA UR6, UR5, UR45, 0xb ;  /* 0x0000002d05067291 */ /* 0x000fe2000f8e583f */
[----:B------:R-:W-:Y:S01]  /*1cd0*/  WARPGROUP.ARRIVE ;  /* 0x00000000000079c5 */ /* 0x000fe20000000000 */
[----:B------:R-:W-:Y:S01]  /*1ce0*/  ULEA UR7, UR5, UR4, 0xa ;  /* 0x0000000405077291 */ /* 0x000fe2000f8e503f */
[----:B------:R-:W-:Y:S01]  /*1cf0*/  UMOV UR9, 0x40000040 ;  /* 0x4000004000097882 */ /* 0x000fe20000000000 */
[----:B------:R-:W-:-:S03]  /*1d00*/  UMOV UR11, 0x40000040 ;  /* 0x40000040000b7882 */ /* 0x000fc60000000000 */
[----:B------:R-:W-:Y:S02]  /*1d10*/  UMOV UR8, UR6 ;  /* 0x0000000600087c82 */ /* 0x000fe40008000000 */
[----:B------:R-:W-:Y:S02]  /*1d20*/  UMOV UR10, UR7 ;  /* 0x00000007000a7c82 */ /* 0x000fe40008000000 */
[----:B------:R-:W-:Y:S01]  /*1d30*/  HGMMA.64x64x8.F32.TF32 R24, gdesc[UR8], R24, gsb0 ;  /* 0x04e00000081879f0 */ /* 0x000fe20008002818 */
[----:B------:R-:W-:Y:S02]  /*1d40*/  UIADD3 UR8, UR6, 0x2, URZ ;  /* 0x0000000206087890 */ /* 0x000fe4000fffe03f */
[----:B------:R-:W-:Y:S01]  /*1d50*/  UIADD3 UR10, UR7, 0x2, URZ ;  /* 0x00000002070a7890 */ /* 0x000fe2000fffe03f */
[----:B------:R-:W-:Y:S01]  /*1d60*/  UMOV UR9, 0x40000040 ;  /* 0x4000004000097882 */ /* 0x000fe20000000000 */
[----:B------:R-:W-:Y:S01]  /*1d70*/  UMOV UR11, 0x40000040 ;  /* 0x40000040000b7882 */ /* 0x000fe20000000000 */
[----:B------:R-:W-:-:S02]  /*1d80*/  WARPGROUP.DEPBAR.LE gsb0, 0x0 ;  /* 0x00008000000079c5 */ /* 0x000fc40000010000 */
        /* <DEDUP_REMOVED lines=46> */
[----:B------:R-:W-:Y:S01]  /*2070*/  BPT.TRAP 0x1 ;  /* 0x000000040000795c */ /* 0x000fe20000300000 */
.L_x_27:
[----:B------:R-:W-:-:S13]  /*2080*/  ISETP.NE.AND P1, PT, R68, RZ, PT ;  /* 0x000000ff4400720c */ /* 0x000fda0003f25270 */
[----:B01----:R-:W-:-:S04]  /*2090*/  @P1 IMAD R4, R3, 0x8, R6 ;  /* 0x0000000803041824 */ /* 0x003fc800078e0206 */
[----:B------:R-:W-:-:S05]  /*20a0*/  @P1 VIADD R4, R4, 0x20 ;  /* 0x0000002004041836 */ /* 0x000fca0000000000 */
[----:B------:R-:W-:-:S04]  /*20b0*/  @P1 PRMT R4, R19, 0x654, R4 ;  /* 0x0000065413041816 */ /* 0x000fc80000000004 */
[----:B------:R0:W-:Y:S01]  /*20c0*/  @P1 SYNCS.ARRIVE.TRANS64.RED.A1T0 RZ, [R4+URZ], RZ ;  /* 0x000000ff04ff19a7 */ /* 0x0001e2000810043f */
[----:B------:R-:W-:-:S13]  /*20d0*/  ISETP.GT.U32.AND P1, PT, R18, 0x1, PT ;  /* 0x000000011200780c */ /* 0x000fda0003f24070 */
[----:B0-----:R-:W-:Y:S05]  /*20e0*/  @P1 BRA `(.L_x_28) ;  /* 0x0000000000041947 */ /* 0x001fea0003800000 */
[----:B------:R-:W-:Y:S01]  /*20f0*/  BPT.TRAP 0x1 ;  /* 0x000000040000795c */ /* 0x000fe20000300000 */
.L_x_28:
[----:B------:R-:W-:Y:S01]  /*2100*/  UIADD3 UR5, UR5, 0x1, URZ ;  /* 0x0000000105057890 */ /* 0x000fe2000fffe03f */
[C---:B------:R-:W-:Y:S01]  /*2110*/  ISETP.GT.AND P2, PT, R0.reuse, 0x1, PT ;  /* 0x000000010000780c */ /* 0x040fe20003f44270 */
[----:B------:R-:W-:Y:S02]  /*2120*/  VIADD R3, R3, 0x1 ;  /* 0x0000000103037836 */ /* 0x000fe40000000000 */
[----:B------:R-:W-:Y:S01]  /*2130*/  UISETP.NE.AND UP0, UPT, UR5, 0x4, UPT ;  /* 0x000000040500788c */ /* 0x000fe2000bf05270 */
[----:B------:R-:W-:Y:S02]  /*2140*/  VIADD R0, R0, 0xffffffff ;  /* 0xffffffff00007836 */ /* 0x000fe40000000000 */
[C---:B------:R-:W-:Y:S01]  /*2150*/  ISETP.NE.AND P1, PT, R3.reuse, 0x4, PT ;  /* 0x000000040300780c */ /* 0x040fe20003f25270 */
[----:B------:R-:W-:Y:S02]  /*2160*/  USEL UR6, URZ, 0x1, UP0 ;  /* 0x000000013f067887 */ /* 0x000fe40008000000 */
[----:B------:R-:W-:Y:S01]  /*2170*/  USEL UR5, UR5, URZ, UP0 ;  /* 0x0000003f05057287 */ /* 0x000fe20008000000 */
[----:B------:R-:W-:-:S03]  /*2180*/  SEL R3, R3, RZ, P1 ;  /* 0x000000ff03037207 */ /* 0x000fc60000800000 */
[----:B------:R-:W-:Y:S01]  /*2190*/  LOP3.LUT R7, R7, UR6, RZ, 0x3c, !PT ;  /* 0x0000000607077c12 */ /* 0x000fe2000f8e3cff */
[----:B------:R-:W-:Y:S07]  /*21a0*/  @P2 BRA `(.L_x_29) ;  /* 0xfffffff800882947 */ /* 0x000fee000383ffff */
.L_x_22:
[----:B01----:R-:W0:Y:S02]  /*21b0*/  LDC R0, c[0x0][0x28c] ;  /* 0x0000a300ff007b82 */ /* 0x003e240000000800 */
[----:B0-----:R-:W-:-:S13]  /*21c0*/  ISETP.GE.AND P1, PT, R0, 0x1, PT ;  /* 0x000000010000780c */ /* 0x001fda0003f26270 */
[----:B------:R-:W-:Y:S05]  /*21d0*/  @!P1 BRA `(.L_x_30) ;  /* 0x0000000000389947 */ /* 0x000fea0003800000 */
[----:B------:R-:W-:Y:S05]  /*21e0*/  @!P0 BRA `(.L_x_31) ;  /* 0x0000000000048947 */ /* 0x000fea0003800000 */
[----:B------:R-:W-:Y:S01]  /*21f0*/  BPT.TRAP 0x1 ;  /* 0x000000040000795c */ /* 0x000fe20000300000 */
.L_x_31:
[----:B------:R-:W-:-:S13]  /*2200*/  ISETP.NE.AND P0, PT, R68, RZ, PT ;  /* 0x000000ff4400720c */ /* 0x000fda0003f05270 */
[----:B------:R-:W-:-:S05]  /*2210*/  VOTEU.ANY UP0, P0 ;  /* 0x00000000003f7886 */ /* 0x000fca0000000100 */
[----:B------:R-:W-:-:S06]  /*2220*/  @UP0 UIADD3 UR4, UR44, UR42, URZ ;  /* 0x0000002a2c040290 */ /* 0x000fcc000fffe03f */
[----:B------:R-:W-:-:S04]  /*2230*/  IMAD.U32 R0, RZ, RZ, UR4 ;  /* 0x00000004ff007e24 */ /* 0x000fc8000f8e00ff */
[----:B------:R-:W-:-:S05]  /*2240*/  @P0 IMAD.SHL.U32 R0, R0, 0x8, RZ ;  /* 0x0000000800000824 */ /* 0x000fca00078e00ff */
[----:B------:R-:W-:-:S04]  /*2250*/  @P0 LOP3.LUT R0, R0, 0x18, RZ, 0xc0, !PT ;  /* 0x0000001800000812 */ /* 0x000fc800078ec0ff */
[----:B------:R-:W-:-:S04]  /*2260*/  @P0 IADD3 R0, R6, 0x20, R0 ;  /* 0x0000002006000810 */ /* 0x000fc80007ffe000 */
[----:B------:R-:W-:-:S04]  /*2270*/  @P0 PRMT R0, R19, 0x654, R0 ;  /* 0x0000065413000816 */ /* 0x000fc80000000000 */
[----:B------:R0:W-:Y:S01]  /*2280*/  @P0 SYNCS.ARRIVE.TRANS64.RED.A1T0 RZ, [R0+URZ], RZ ;  /* 0x000000ff00ff09a7 */ /* 0x0001e2000810043f */
[----:B------:R-:W-:-:S13]  /*2290*/  ISETP.GT.U32.AND P0, PT, R18, 0x1, PT ;  /* 0x000000011200780c */ /* 0x000fda0003f04070 */
[----:B0-----:R-:W-:Y:S05]  /*22a0*/  @P0 BRA `(.L_x_30) ;  /* 0x0000000000040947 */ /* 0x001fea0003800000 */
[----:B------:R-:W-:Y:S01]  /*22b0*/  BPT.TRAP 0x1 ;  /* 0x000000040000795c */ /* 0x000fe20000300000 */
.L_x_30:
[----:B------:R-:W-:Y:S01]  /*22c0*/  IMAD.SHL.U32 R3, R70, 0x40, RZ ;  /* 0x0000004046037824 */ /* 0x000fe200078e00ff */
[----:B------:R-:W-:Y:S01]  /*22d0*/  ULDC UR6, c[0x0][0x288] ;  /* 0x0000a20000067ab9 */ /* 0x000fe20000000800 */
[----:B------:R-:W-:Y:S01]  /*22e0*/  SHF.R.S32.HI R15, RZ, 0x1f, R67 ;  /* 0x0000001fff0f7819 */ /* 0x000fe20000011443 */
[----:B------:R-:W-:Y:S01]  /*22f0*/  IMAD.SHL.U32 R7, R71, 0x80, RZ ;  /* 0x0000008047077824 */ /* 0x000fe200078e00ff */
[----:B------:R-:W-:Y:S01]  /*2300*/  ULDC.64 UR4, c[0x0][0x5d0] ;  /* 0x0001740000047ab9 */ /* 0x000fe20000000a00 */
[----:B------:R-:W-:Y:S01]  /*2310*/  LOP3.LUT R8, R3, 0x6, R62, 0xf8, !PT ;  /* 0x0000000603087812 */ /* 0x000fe200078ef83e */
[----:B------:R-:W-:Y:S01]  /*2320*/  IMAD.WIDE R70, R71, 0x80, R22 ;  /* 0x0000008047467825 */ /* 0x000fe200078e0216 */
[----:B------:R-:W-:Y:S01]  /*2330*/  ISETP.GE.AND P0, PT, R3, UR6, PT ;  /* 0x0000000603007c0c */ /* 0x000fe2000bf06270 */
[----:B------:R-:W-:Y:S01]  /*2340*/  ULDC UR6, c[0x0][0x284] ;  /* 0x0000a10000067ab9 */ /* 0x000fe20000000800 */
[----:B------:R-:W-:Y:S01]  /*2350*/  SHF.R.S32.HI R9, RZ, 0x1f, R8 ;  /* 0x0000001fff097819 */ /* 0x000fe20000011408 */
[----:B------:R-:W-:Y:S01]  /*2360*/  IMAD R0, R15, UR4, RZ ;  /* 0x000000040f007c24 */ /* 0x000fe2000f8e02ff */
[----:B------:R-:W-:-:S03]  /*2370*/  ISETP.GE.OR P0, PT, R7, UR6, P0 ;  /* 0x0000000607007c0c */ /* 0x000fc60008706670 */
[C---:B------:R-:W-:Y:S02]  /*2380*/  IMAD R11, R67.reuse, UR5, R0 ;  /* 0x00000005430b7c24 */ /* 0x040fe4000f8e0200 */
[----:B------:R-:W-:Y:S01]  /*2390*/  IMAD.WIDE.U32 R4, R67, UR4, R8 ;  /* 0x0000000443047c25 */ /* 0x000fe2000f8e0008 */
[----:B------:R-:W-:-:S03]  /*23a0*/  ULDC.64 UR4, c[0x0][0x5c8] ;  /* 0x0001720000047ab9 */ /* 0x000fc60000000a00 */
[----:B------:R-:W-:Y:S02]  /*23b0*/  IMAD R13, R71, UR4, RZ ;  /* 0x00000004470d7c24 */ /* 0x000fe4000f8e02ff */
[----:B------:R-:W-:Y:S02]  /*23c0*/  IMAD.IADD R5, R5, 0x1, R11 ;  /* 0x0000000105057824 */ /* 0x000fe400078e020b */
[C---:B------:R-:W-:Y:S02]  /*23d0*/  IMAD R13, R70.reuse, UR5, R13 ;  /* 0x00000005460d7c24 */ /* 0x040fe4000f8e020d */
[----:B------:R-:W-:-:S04]  /*23e0*/  IMAD.WIDE.U32 R72, R70, UR4, R4 ;  /* 0x0000000446487c25 */ /* 0x000fc8000f8e0004 */
[----:B------:R-:W-:Y:S01]  /*23f0*/  IMAD.MOV.U32 R0, RZ, RZ, -0x1 ;  /* 0xffffffffff007424 */ /* 0x000fe200078e00ff */
[----:B------:R-:W-:Y:S06]  /*2400*/  @P0 BRA `(.L_x_32) ;  /* 0x0000001800f80947 */ /* 0x000fec0003800000 */
[----:B-----5:R-:W-:Y:S01]  /*2410*/  FSETP.NEU.AND P0, PT, R57, RZ, PT ;  /* 0x000000ff3900720b */ /* 0x020fe20003f0d000 */
[----:B------:R-:W-:Y:S01]  /*2420*/  IMAD.IADD R4, R61, 0x1, -R3 ;  /* 0x000000013d047824 */ /* 0x000fe200078e0a03 */
[----:B------:R-:W-:Y:S01]  /*2430*/  BSSY B0, `(.L_x_32) ;  /* 0x00001bb000007945 */ /* 0x000fe20003800000 */
[----:B------:R-:W-:Y:S02]  /*2440*/  IMAD.IADD R3, R66, 0x1, -R7 ;  /* 0x0000000142037824 */ /* 0x000fe400078e0a07 */
[----:B------:R-:W-:Y:S01]  /*2450*/  IMAD.IADD R83, R73, 0x1, R13 ;  /* 0x0000000149537824 */ /* 0x000fe200078e020d */
[----:B------:R-:W-:-:S04]  /*2460*/  ISETP.GT.AND P1, PT, R4, RZ, PT ;  /* 0x000000ff0400720c */ /* 0x000fc80003f24270 */
[----:B------:R-:W-:-:S03]  /*2470*/  ISETP.GT.AND P3, PT, R3, RZ, P1 ;  /* 0x000000ff0300720c */ /* 0x000fc60000f64270 */
[----:B------:R-:W-:Y:S10]  /*2480*/  @!P0 BRA `(.L_x_33) ;  /* 0x0000001000dc8947 */ /* 0x000ff40003800000 */
[----:B------:R-:W0:Y:S01]  /*2490*/  LDC.64 R76, c[0x0][0x5b8] ;  /* 0x00016e00ff4c7b82 */ /* 0x000e220000000a00 */
[----:B------:R-:W-:-:S07]  /*24a0*/  ULDC.64 UR4, c[0x0][0x5c0] ;  /* 0x0001700000047ab9 */ /* 0x000fce0000000a00 */
[----:B------:R-:W1:Y:S08]  /*24b0*/  LDC.64 R78, c[0x0][0x5b0] ;  /* 0x00016c00ff4e7b82 */ /* 0x000e700000000a00 */
[----:B------:R-:W2:Y:S01]  /*24c0*/  LDC.64 R80, c[0x0][0x5a8] ;  /* 0x00016a00ff507b82 */ /* 0x000ea20000000a00 */
[-C--:B0-----:R-:W-:Y:S02]  /*24d0*/  IMAD R6, R15, R76.reuse, RZ ;  /* 0x0000004c0f067224 */ /* 0x081fe400078e02ff */
[----:B------:R-:W-:-:S04]  /*24e0*/  IMAD.WIDE.U32 R12, R67, R76, R8 ;  /* 0x0000004c430c7225 */ /* 0x000fc800078e0008 */
[----:B------:R-:W-:Y:S02]  /*24f0*/  IMAD R73, R67, R77, R6 ;  /* 0x0000004d43497224 */ /* 0x000fe400078e0206 */
[-C--:B-1----:R-:W-:Y:S02]  /*2500*/  IMAD R5, R71, R78.reuse, RZ ;  /* 0x0000004e47057224 */ /* 0x082fe400078e02ff */
[----:B------:R-:W-:Y:S02]  /*2510*/  IMAD.IADD R13, R13, 0x1, R73 ;  /* 0x000000010d0d7824 */ /* 0x000fe400078e0249 */
[C---:B------:R-:W-:Y:S02]  /*2520*/  IMAD R75, R70.reuse, R79, R5 ;  /* 0x0000004f464b7224 */ /* 0x040fe400078e0205 */
[----:B------:R-:W-:-:S04]  /*2530*/  IMAD.WIDE.U32 R6, R70, R78, R12 ;  /* 0x0000004e46067225 */ /* 0x000fc800078e000c */
[----:B------:R-:W-:Y:S01]  /*2540*/  IMAD.IADD R5, R7, 0x1, R75 ;  /* 0x0000000107057824 */ /* 0x000fe200078e024b */
[----:B--2---:R-:W-:-:S04]  /*2550*/  LEA R14, P0, R6, R80, 0x2 ;  /* 0x00000050060e7211 */ /* 0x004fc800078010ff */
[----:B------:R-:W-:-:S05]  /*2560*/  LEA.HI.X R15, R6, R81, R5, 0x2, P0 ;  /* 0x00000051060f7211 */ /* 0x000fca00000f1405 */
[----:B------:R-:W2:Y:S01]  /*2570*/  @P3 LDG.E.LTC128B R74, desc[UR36][R14.64] ;  /* 0x000000240e4a3981 */ /* 0x000ea2000c1e1920 */
[----:B------:R-:W-:Y:S01]  /*2580*/  IMAD.WIDE.U32 R6, R70, R78, R8 ;  /* 0x0000004e46067225 */ /* 0x000fe200078e0008 */
[C---:B------:R-:W-:Y:S01]  /*2590*/  SHF.L.U64.HI R11, R78.reuse, 0x3, R79 ;  /* 0x000000034e0b7819 */ /* 0x040fe2000001024f */
[----:B------:R-:W-:Y:S01]  /*25a0*/  BSSY B1, `(.L_x_34) ;  /* 0x0000016000017945 */ /* 0x000fe20003800000 */
[----:B------:R-:W-:Y:S01]  /*25b0*/  ISETP.GT.AND P1, PT, R3, 0x8, P1 ;  /* 0x000000080300780c */ /* 0x000fe20000f24270 */
[----:B------:R-:W-:Y:S02]  /*25c0*/  IMAD.IADD R7, R75, 0x1, R7 ;  /* 0x000000014b077824 */ /* 0x000fe400078e0207 */
[----:B------:R-:W-:Y:S02]  /*25d0*/  IMAD.SHL.U32 R10, R78, 0x8, RZ ;  /* 0x000000084e0a7824 */ /* 0x000fe400078e00ff */
[----:B------:R-:W-:-:S04]  /*25e0*/  IMAD.WIDE.U32 R20, R67, R76, R6 ;  /* 0x0000004c43147225 */ /* 0x000fc800078e0006 */
[----:B------:R-:W-:Y:S01]  /*25f0*/  IMAD.IADD R7, R73, 0x1, R21 ;  /* 0x0000000149077824 */ /* 0x000fe200078e0215 */
[----:B------:R-:W-:Y:S01]  /*2600*/  LEA R6, P2, R20, R80, 0x2 ;  /* 0x0000005014067211 */ /* 0x000fe200078410ff */
[----:B------:R-:W-:Y:S01]  /*2610*/  IMAD.WIDE.U32 R70, R70, R78, R10 ;  /* 0x0000004e46467225 */ /* 0x000fe200078e000a */
[----:B------:R-:W-:Y:S02]  /*2620*/  LEA R10, P0, R72, UR4, 0x2 ;  /* 0x00000004480a7c11 */ /* 0x000fe4000f8010ff */
[----:B------:R-:W-:Y:S01]  /*2630*/  LEA.HI.X R7, R20, R81, R7, 0x2, P2 ;  /* 0x0000005114077211 */ /* 0x000fe200010f1407 */
[----:B------:R-:W-:Y:S01]  /*2640*/  IMAD.IADD R75, R75, 0x1, R71 ;  /* 0x000000014b4b7824 */ /* 0x000fe200078e0247 */
[----:B------:R-:W-:Y:S02]  /*2650*/  ISETP.GT.AND P2, PT, R4, 0x1, PT ;  /* 0x000000010400780c */ /* 0x000fe40003f44270 */
[----:B------:R-:W-:Y:S02]  /*2660*/  LEA.HI.X R11, R72, UR5, R83, 0x2, P0 ;  /* 0x00000005480b7c11 */ /* 0x000fe400080f1453 */
[----:B------:R-:W-:Y:S01]  /*2670*/  ISETP.GT.AND P4, PT, R3, RZ, P2 ;  /* 0x000000ff0300720c */ /* 0x000fe20001784270 */
[----:B--2---:R-:W-:-:S04]  /*2680*/  FMUL R5, R74, R57 ;  /* 0x000000394a057220 */ /* 0x004fc80000400000 */
[----:B------:R-:W-:Y:S01]  /*2690*/  FFMA R21, R24, R56, R5 ;  /* 0x0000003818157223 */ /* 0x000fe20000000005 */
[----:B------:R-:W-:-:S04]  /*26a0*/  IADD3 R5, P0, R12, R70, RZ ;  /* 0x000000460c057210 */ /* 0x000fc80007f1e0ff */
[----:B------:R0:W-:Y:S01]  /*26b0*/  @P3 STG.E desc[UR36][R10.64], R21 ;  /* 0x000000150a003986 */ /* 0x0001e2000c101924 */
[----:B------:R-:W-:Y:S01]  /*26c0*/  LEA R14, P3, R5, R80, 0x2 ;  /* 0x00000050050e7211 */ /* 0x000fe200078610ff */
[----:B------:R-:W-:Y:S01]  /*26d0*/  IMAD.X R20, R75, 0x1, R13, P0 ;  /* 0x000000014b147824 */ /* 0x000fe200000e060d */
[----:B------:R-:W-:Y:S11]  /*26e0*/  @!P4 BRA `(.L_x_35) ;  /* 0x000000000004c947 */ /* 0x000ff60003800000 */
[----:B------:R1:W5:Y:S02]  /*26f0*/  LDG.E.LTC128B R74, desc[UR36][R6.64+0x4] ;  /* 0x00000424064a7981 */ /* 0x000364000c1e1920 */
.L_x_35:
[----:B------:R-:W-:Y:S05]  /*2700*/  BSYNC B1 ;  /* 0x0000000000017941 */ /* 0x000fea0003800000 */
.L_x_34:
[----:B-----5:R-:W-:Y:S01]  /*2710*/  FMUL R12, R74, R57 ;  /* 0x000000394a0c7220 */ /* 0x020fe20000400000 */
[----:B------:R-:W-:-:S03]  /*2720*/  LEA.HI.X R15, R5, R81, R20, 0x2, P3 ;  /* 0x00000051050f7211 */ /* 0x000fc600018f1414 */
[----:B------:R-:W-:-:S05]  /*2730*/  FFMA R25, R25, R56, R12 ;  /* 0x0000003819197223 */ /* 0x000fca000000000c */
[----:B------:R2:W-:Y:S04]  /*2740*/  @P4 STG.E desc[UR36][R10.64+0x4], R25 ;  /* 0x000004190a004986 */ /* 0x0005e8000c101924 */
[----:B------:R-:W3:Y:S01]  /*2750*/  @P1 LDG.E.LTC128B R74, desc[UR36][R14.64] ;  /* 0x000000240e4a1981 */ /* 0x000ee2000c1e1920 */
[C---:B------:R-:W-:Y:S01]  /*2760*/  SHF.L.U64.HI R13, R58.reuse, 0x2, R59 ;  /* 0x000000023a0d7819 */ /* 0x040fe2000001023b */
[----:B------:R-:W-:Y:S01]  /*2770*/  BSSY B1, `(.L_x_36) ;  /* 0x0000010000017945 */ /* 0x000fe20003800000 */
[----:B------:R-:W-:Y:S02]  /*2780*/  LEA R12, P3, R58, R10, 0x2 ;  /* 0x0000000a3a0c7211 */ /* 0x000fe400078610ff */
[----:B------:R-:W-:Y:S02]  /*2790*/  IADD3 R20, P0, R8, R70, RZ ;  /* 0x0000004608147210 */ /* 0x000fe40007f1e0ff */
[----:B------:R-:W-:Y:S01]  /*27a0*/  ISETP.GT.AND P2, PT, R3, 0x8, P2 ;  /* 0x000000080300780c */ /* 0x000fe20001744270 */
[----:B------:R-:W-:-:S02]  /*27b0*/  IMAD.X R13, R13, 0x1, R11, P3 ;  /* 0x000000010d0d7824 */ /* 0x000fc400018e060b */
[----:B0-----:R-:W-:Y:S01]  /*27c0*/  IMAD.X R21, R9, 0x1, R75, P0 ;  /* 0x0000000109157824 */ /* 0x001fe200000e064b */
[----:B------:R-:W-:Y:S01]  /*27d0*/  ISETP.GT.AND P0, PT, R4, 0x8, PT ;  /* 0x000000080400780c */ /* 0x000fe20003f04270 */
[----:B------:R-:W-:-:S04]  /*27e0*/  IMAD.WIDE.U32 R20, R67, R76, R20 ;  /* 0x0000004c43147225 */ /* 0x000fc800078e0014 */
[----:B------:R-:W-:Y:S01]  /*27f0*/  IMAD.IADD R9, R73, 0x1, R21 ;  /* 0x0000000149097824 */ /* 0x000fe200078e0215 */
[----:B------:R-:W-:-:S04]  /*2800*/  LEA R8, P4, R20, R80, 0x2 ;  /* 0x0000005014087211 */ /* 0x000fc800078810ff */
[----:B------:R-:W-:Y:S01]  /*2810*/  LEA.HI.X R9, R20, R81, R9, 0x2, P4 ;  /* 0x0000005114097211 */ /* 0x000fe200020f1409 */
[----:B---3--:R-:W-:-:S04]  /*2820*/  FMUL R5, R74, R57 ;  /* 0x000000394a057220 */ /* 0x008fc80000400000 */
[----:B------:R-:W-:-:S05]  /*2830*/  FFMA R5, R26, R56, R5 ;  /* 0x000000381a057223 */ /* 0x000fca0000000005 */
[----:B------:R2:W-:Y:S01]  /*2840*/  @P1 STG.E desc[UR36][R12.64], R5 ;  /* 0x000000050c001986 */ /* 0x0005e2000c101924 */
[----:B------:R-:W-:Y:S05]  /*2850*/  @!P2 BRA `(.L_x_37) ;  /* 0x000000000004a947 */ /* 0x000fea0003800000 */
[----:B------:R0:W5:Y:S02]  /*2860*/  LDG.E.LTC128B R74, desc[UR36][R8.64+0x4] ;  /* 0x00000424084a7981 */ /* 0x000164000c1e1920 */
.L_x_37:
[----:B------:R-:W-:Y:S05]  /*2870*/  BSYNC B1 ;  /* 0x0000000000017941 */ /* 0x000fea0003800000 */
.L_x_36:
[----:B-----5:R-:W-:Y:S01]  /*2880*/  FMUL R14, R74, R57 ;  /* 0x000000394a0e7220 */ /* 0x020fe20000400000 */
[----:B------:R-:W-:Y:S01]  /*2890*/  ISETP.GT.AND P3, PT, R3, RZ, P0 ;  /* 0x000000ff0300720c */ /* 0x000fe20000764270 */
[----:B------:R-:W-:Y:S01]  /*28a0*/  BSSY B1, `(.L_x_38) ;  /* 0x0000006000017945 */ /* 0x000fe20003800000 */
[----:B------:R-:W-:Y:S01]  /*28b0*/  ISETP.GT.AND P1, PT, R4, 0x9, PT ;  /* 0x000000090400780c */ /* 0x000fe20003f24270 */
[----:B------:R-:W-:-:S05]  /*28c0*/  FFMA R27, R27, R56, R14 ;  /* 0x000000381b1b7223 */ /* 0x000fca000000000e */
[----:B------:R3:W-:Y:S05]  /*28d0*/  @P2 STG.E desc[UR36][R12.64+0x4], R27 ;  /* 0x0000041b0c002986 */ /* 0x0007ea000c101924 */
[----:B------:R-:W-:Y:S05]  /*28e0*/  @!P3 BRA `(.L_x_39) ;  /* 0x000000000004b947 */ /* 0x000fea0003800000 */
[----:B------:R4:W5:Y:S02]  /*28f0*/  LDG.E.LTC128B R74, desc[UR36][R6.64+0x20] ;  /* 0x00002024064a7981 */ /* 0x000964000c1e1920 */
.L_x_39:
[----:B------:R-:W-:Y:S05]  /*2900*/  BSYNC B1 ;  /* 0x0000000000017941 */ /* 0x000fea0003800000 */
.L_x_38:
[----:B--2--5:R-:W-:Y:S01]  /*2910*/  FMUL R5, R74, R57 ;  /* 0x000000394a057220 */ /* 0x024fe20000400000 */
[----:B------:R-:W-:Y:S01]  /*2920*/  ISETP.GT.AND P2, PT, R3, RZ, P1 ;  /* 0x000000ff0300720c */ /* 0x000fe20000f44270 */
[----:B------:R-:W-:Y:S02]  /*2930*/  BSSY B1, `(.L_x_40) ;  /* 0x0000005000017945 */ /* 0x000fe40003800000 */
[----:B------:R-:W-:-:S05]  /*2940*/  FFMA R5, R28, R56, R5 ;  /* 0x000000381c057223 */ /* 0x000fca0000000005 */
[----:B------:R2:W-:Y:S05]  /*2950*/  @P3 STG.E desc[UR36][R10.64+0x20], R5 ;  /* 0x000020050a003986 */ /* 0x0005ea000c101924 */
[----:B------:R-:W-:Y:S05]  /*2960*/  @!P2 BRA `(.L_x_41) ;  /* 0x000000000004a947 */ /* 0x000fea0003800000 */
[----:B------:R0:W5:Y:S02]  /*2970*/  LDG.E.LTC128B R74, desc[UR36][R6.64+0x24] ;  /* 0x00002424064a7981 */ /* 0x000164000c1e1920 */
.L_x_41:
[----:B------:R-:W-:Y:S05]  /*2980*/  BSYNC B1 ;  /* 0x0000000000017941 */ /* 0x000fea0003800000 */
.L_x_40:
[----:B-----5:R-:W-:Y:S01]  /*2990*/  FMUL R14, R74, R57 ;  /* 0x000000394a0e7220 */ /* 0x020fe20000400000 */
[----:B------:R-:W-:Y:S01]  /*29a0*/  ISETP.GT.AND P0, PT, R3, 0x8, P0 ;  /* 0x000000080300780c */ /* 0x000fe20000704270 */
[----:B------:R-:W-:Y:S02]  /*29b0*/  BSSY B1, `(.L_x_42) ;  /* 0x0000005000017945 */ /* 0x000fe40003800000 */
[----:B------:R-:W-:-:S05]  /*29c0*/  FFMA R29, R29, R56, R14 ;  /* 0x000000381d1d7223 */ /* 0x000fca000000000e */
[----:B------:R0:W-:Y:S05]  /*29d0*/  @P2 STG.E desc[UR36][R10.64+0x24], R29 ;  /* 0x0000241d0a002986 */ /* 0x0001ea000c101924 */
[----:B------:R-:W-:Y:S05]  /*29e0*/  @!P0 BRA `(.L_x_43) ;  /* 0x0000000000048947 */ /* 0x000fea0003800000 */
[----:B------:R0:W5:Y:S02]  /*29f0*/  LDG.E.LTC128B R74, desc[UR36][R8.64+0x20] ;  /* 0x00002024084a7981 */ /* 0x000164000c1e1920 */
.L_x_43:
[----:B------:R-:W-:Y:S05]  /*2a00*/  BSYNC B1 ;  /* 0x0000000000017941 */ /* 0x000fea0003800000 */
.L_x_42:
[----:B--2--5:R-:W-:Y:S01]  /*2a10*/  FMUL R5, R74, R57 ;  /* 0x000000394a057220 */ /* 0x024fe20000400000 */
[----:B------:R-:W-:Y:S01]  /*2a20*/  ISETP.GT.AND P2, PT, R3, 0x8, P1 ;  /* 0x000000080300780c */ /* 0x000fe20000f44270 */
[----:B------:R-:W-:Y:S01]  /*2a30*/  BSSY B1, `(.L_x_44) ;  /* 0x0000006000017945 */ /* 0x000fe20003800000 */
[----:B------:R-:W-:Y:S01]  /*2a40*/  ISETP.GT.AND P1, PT, R4, 0x10, PT ;  /* 0x000000100400780c */ /* 0x000fe20003f24270 */
[----:B------:R-:W-:-:S05]  /*2a50*/  FFMA R5, R30, R56, R5 ;  /* 0x000000381e057223 */ /* 0x000fca0000000005 */
[----:B------:R2:W-:Y:S05]  /*2a60*/  @P0 STG.E desc[UR36][R12.64+0x20], R5 ;  /* 0x000020050c000986 */ /* 0x0005ea000c101924 */
[----:B------:R-:W-:Y:S05]  /*2a70*/  @!P2 BRA `(.L_x_45) ;  /* 0x000000000004a947 */ /* 0x000fea0003800000 */
[----:B------:R0:W5:Y:S02]  /*2a80*/  LDG.E.LTC128B R74, desc[UR36][R8.64+0x24] ;  /* 0x00002424084a7981 */ /* 0x000164000c1e1920 */
.L_x_45:
[----:B------:R-:W-:Y:S05]  /*2a90*/  BSYNC B1 ;  /* 0x0000000000017941 */ /* 0x000fea0003800000 */
.L_x_44:
        /* <DEDUP_REMOVED lines=8> */
.L_x_47:
[----:B------:R-:W-:Y:S05]  /*2b20*/  BSYNC B1 ;  /* 0x0000000000017941 */ /* 0x000fea0003800000 */
.L_x_46:
[----:B--2--5:R-:W-:Y:S01]  /*2b30*/  FMUL R5, R74, R57 ;  /* 0x000000394a057220 */ /* 0x024fe20000400000 */
[----:B------:R-:W-:Y:S01]  /*2b40*/  ISETP.GT.AND P4, PT, R3, RZ, P0 ;  /* 0x000000ff0300720c */ /* 0x000fe20000784270 */
[----:B------:R-:W-:Y:S02]  /*2b50*/  BSSY B1, `(.L_x_48) ;  /* 0x0000005000017945 */ /* 0x000fe40003800000 */
[----:B------:R-:W-:-:S05]  /*2b60*/  FFMA R5, R32, R56, R5 ;  /* 0x0000003820057223 */ /* 0x000fca0000000005 */
[----:B------:R2:W-:Y:S05]  /*2b70*/  @P3 STG.E desc[UR36][R10.64+0x40], R5 ;  /* 0x000040050a003986 */ /* 0x0005ea000c101924 */
[----:B------:R-:W-:Y:S05]  /*2b80*/  @!P4 BRA `(.L_x_49) ;  /* 0x000000000004c947 */ /* 0x000fea0003800000 */
[----:B------:R0:W5:Y:S02]  /*2b90*/  LDG.E.LTC128B R74, desc[UR36][R6.64+0x44] ;  /* 0x00004424064a7981 */ /* 0x000164000c1e1920 */
.L_x_49:
[----:B------:R-:W-:Y:S05]  /*2ba0*/  BSYNC B1 ;  /* 0x0000000000017941 */ /* 0x000fea0003800000 */
.L_x_48:
[----:B-----5:R-:W-:Y:S01]  /*2bb0*/  FMUL R14, R74, R57 ;  /* 0x000000394a0e7220 */ /* 0x020fe20000400000 */
[----:B------:R-:W-:Y:S01]  /*2bc0*/  ISETP.GT.AND P2, PT, R3, 0x8, P1 ;  /* 0x000000080300780c */ /* 0x000fe20000f44270 */
[----:B------:R-:W-:Y:S02]  /*2bd0*/  BSSY B1, `(.L_x_50) ;  /* 0x0000005000017945 */ /* 0x000fe40003800000 */
[----:B------:R-:W-:-:S05]  /*2be0*/  FFMA R33, R33, R56, R14 ;  /* 0x0000003821217223 */ /* 0x000fca000000000e */
[----:B------:R0:W-:Y:S05]  /*2bf0*/  @P4 STG.E desc[UR36][R10.64+0x44], R33 ;  /* 0x000044210a004986 */ /* 0x0001ea000c101924 */
[----:B------:R-:W-:Y:S05]  /*2c00*/  @!P2 BRA `(.L_x_51) ;  /* 0x000000000004a947 */ /* 0x000fea0003800000 */
[----:B------:R0:W5:Y:S02]  /*2c10*/  LDG.E.LTC128B R74, desc[UR36][R8.64+0x40] ;  /* 0x00004024084a7981 */ /* 0x000164000c1e1920 */
.L_x_51:
[----:B------:R-:W-:Y:S05]  /*2c20*/  BSYNC B1 ;  /* 0x0000000000017941 */ /* 0x000fea0003800000 */
.L_x_50:
        /* <DEDUP_REMOVED lines=8> */
.L_x_53:
[----:B------:R-:W-:Y:S05]  /*2cb0*/  BSYNC B1 ;  /* 0x0000000000017941 */ /* 0x000fea0003800000 */
.L_x_52:
        /* <DEDUP_REMOVED lines=8> */
.L_x_55:
[----:B------:R-:W-:Y:S05]  /*2d40*/  BSYNC B1 ;  /* 0x0000000000017941 */ /* 0x000fea0003800000 */
.L_x_54:
[----:B--2--5:R-:W-:Y:S01]  /*2d50*/  FMUL R5, R74, R57 ;  /* 0x000000394a057220 */ /* 0x024fe20000400000 */
[----:B------:R-:W-:Y:S01]  /*2d60*/  ISETP.GT.AND P3, PT, R3, RZ, P0 ;  /* 0x000000ff0300720c */ /* 0x000fe20000764270 */
[----:B------:R-:W-:Y:S02]  /*2d70*/  BSSY B1, `(.L_x_56) ;  /* 0x0000005000017945 */ /* 0x000fe40003800000 */
[----:B------:R-:W-:-:S05]  /*2d80*/  FFMA R5, R36, R56, R5 ;  /* 0x0000003824057223 */ /* 0x000fca0000000005 */
[----:B------:R2:W-:Y:S05]  /*2d90*/  @P2 STG.E desc[UR36][R10.64+0x60], R5 ;  /* 0x000060050a002986 */ /* 0x0005ea000c101924 */
[----:B------:R-:W-:Y:S05]  /*2da0*/  @!P3 BRA `(.L_x_57) ;  /* 0x000000000004b947 */ /* 0x000fea0003800000 */
[----:B------:R0:W5:Y:S02]  /*2db0*/  LDG.E.LTC128B R74, desc[UR36][R6.64+0x64] ;  /* 0x00006424064a7981 */ /* 0x000164000c1e1920 */
.L_x_57:
[----:B------:R-:W-:Y:S05]  /*2dc0*/  BSYNC B1 ;  /* 0x0000000000017941 */ /* 0x000fea0003800000 */
.L_x_56:
[----:B-----5:R-:W-:Y:S01]  /*2dd0*/  FMUL R14, R74, R57 ;  /* 0x000000394a0e7220 */ /* 0x020fe20000400000 */
[----:B------:R-:W-:Y:S01]  /*2de0*/  ISETP.GT.AND P2, PT, R3, 0x8, P1 ;  /* 0x000000080300780c */ /* 0x000fe20000f44270 */
[----:B------:R-:W-:Y:S02]  /*2df0*/  BSSY B1, `(.L_x_58) ;  /* 0x0000005000017945 */ /* 0x000fe40003800000 */
[----:B------:R-:W-:-:S05]  /*2e00*/  FFMA R37, R37, R56, R14 ;  /* 0x0000003825257223 */ /* 0x000fca000000000e */
[----:B------:R0:W-:Y:S05]  /*2e10*/  @P3 STG.E desc[UR36][R10.64+0x64], R37 ;  /* 0x000064250a003986 */ /* 0x0001ea000c101924 */
[----:B------:R-:W-:Y:S05]  /*2e20*/  @!P2 BRA `(.L_x_59) ;  /* 0x000000000004a947 */ /* 0x000fea0003800000 */
[----:B------:R0:W5:Y:S02]  /*2e30*/  LDG.E.LTC128B R74, desc[UR36][R8.64+0x60] ;  /* 0x00006024084a7981 */ /* 0x000164000c1e1920 */
.L_x_59:
[----:B------:R-:W-:Y:S05]  /*2e40*/  BSYNC B1 ;  /* 0x0000000000017941 */ /* 0x000fea0003800000 */
.L_x_58:
        /* <DEDUP_REMOVED lines=8> */
.L_x_61:
[----:B------:R-:W-:Y:S05]  /*2ed0*/  BSYNC B1 ;  /* 0x0000000000017941 */ /* 0x000fea0003800000 */
.L_x_60:
        /* <DEDUP_REMOVED lines=8> */
.L_x_63:
[----:B------:R-:W-:Y:S05]  /*2f60*/  BSYNC B1 ;  /* 0x0000000000017941 */ /* 0x000fea0003800000 */
.L_x_62:
[----:B--2--5:R-:W-:Y:S01]  /*2f70*/  FMUL R5, R74, R57 ;  /* 0x000000394a057220 */ /* 0x024fe20000400000 */
[----:B------:R-:W-:Y:S01]  /*2f80*/  ISETP.GT.AND P3, PT, R3, RZ, P0 ;  /* 0x000000ff0300720c */ /* 0x000fe20000764270 */
[----:B------:R-:W-:Y:S02]  /*2f90*/  BSSY B1, `(.L_x_64) ;  /* 0x0000005000017945 */ /* 0x000fe40003800000 */
[----:B------:R-:W-:-:S05]  /*2fa0*/  FFMA R5, R40, R56, R5 ;  /* 0x0000003828057223 */ /* 0x000fca0000000005 */
[----:B------:R2:W-:Y:S05]  /*2fb0*/  @P2 STG.E desc[UR36][R10.64+0x80], R5 ;  /* 0x000080050a002986 */ /* 0x0005ea000c101924 */
[----:B------:R-:W-:Y:S05]  /*2fc0*/  @!P3 BRA `(.L_x_65) ;  /* 0x000000000004b947 */ /* 0x000fea0003800000 */
[----:B------:R0:W5:Y:S02]  /*2fd0*/  LDG.E.LTC128B R74, desc[UR36][R6.64+0x84] ;  /* 0x00008424064a7981 */ /* 0x000164000c1e1920 */
.L_x_65:
[----:B------:R-:W-:Y:S05]  /*2fe0*/  BSYNC B1 ;  /* 0x0000000000017941 */ /* 0x000fea0003800000 */
.L_x_64:
[----:B-----5:R-:W-:Y:S01]  /*2ff0*/  FMUL R14, R74, R57 ;  /* 0x000000394a0e7220 */ /* 0x020fe20000400000 */
[----:B------:R-:W-:Y:S01]  /*3000*/  ISETP.GT.AND P2, PT, R3, 0x8, P1 ;  /* 0x000000080300780c */ /* 0x000fe20000f44270 */
[----:B------:R-:W-:Y:S02]  /*3010*/  BSSY B1, `(.L_x_66) ;  /* 0x0000005000017945 */ /* 0x000fe40003800000 */
[----:B------:R-:W-:-:S05]  /*3020*/  FFMA R41, R41, R56, R14 ;  /* 0x0000003829297223 */ /* 0x000fca000000000e */
[----:B------:R0:W-:Y:S05]  /*3030*/  @P3 STG.E desc[UR36][R10.64+0x84], R41 ;  /* 0x000084290a003986 */ /* 0x0001ea000c101924 */
[----:B------:R-:W-:Y:S05]  /*3040*/  @!P2 BRA `(.L_x_67) ;  /* 0x000000000004a947 */ /* 0x000fea0003800000 */
[----:B------:R0:W5:Y:S02]  /*3050*/  LDG.E.LTC128B R74, desc[UR36][R8.64+0x80] ;  /* 0x00008024084a7981 */ /* 0x000164000c1e1920 */
.L_x_67:
[----:B------:R-:W-:Y:S05]  /*3060*/  BSYNC B1 ;  /* 0x0000000000017941 */ /* 0x000fea0003800000 */
.L_x_66:
        /* <DEDUP_REMOVED lines=8> */
.L_x_69:
[----:B------:R-:W-:Y:S05]  /*30f0*/  BSYNC B1 ;  /* 0x0000000000017941 */ /* 0x000fea0003800000 */
.L_x_68:
        /* <DEDUP_REMOVED lines=8> */
.L_x_71:
[----:B------:R-:W-:Y:S05]  /*3180*/  BSYNC B1 ;  /* 0x0000000000017941 */ /* 0x000fea0003800000 */
.L_x_70:
[----:B--2--5:R-:W-:Y:S01]  /*3190*/  FMUL R5, R74, R57 ;  /* 0x000000394a057220 */ /* 0x024fe20000400000 */
[----:B------:R-:W-:Y:S01]  /*31a0*/  ISETP.GT.AND P3, PT, R3, RZ, P0 ;  /* 0x000000ff0300720c */ /* 0x000fe20000764270 */
[----:B------:R-:W-:Y:S02]  /*31b0*/  BSSY B1, `(.L_x_72) ;  /* 0x0000005000017945 */ /* 0x000fe40003800000 */
[----:B------:R-:W-:-:S05]  /*31c0*/  FFMA R5, R44, R56, R5 ;  /* 0x000000382c057223 */ /* 0x000fca0000000005 */
[----:B------:R2:W-:Y:S05]  /*31d0*/  @P2 STG.E desc[UR36][R10.64+0xa0], R5 ;  /* 0x0000a0050a002986 */ /* 0x0005ea000c101924 */
[----:B------:R-:W-:Y:S05]  /*31e0*/  @!P3 BRA `(.L_x_73) ;  /* 0x000000000004b947 */ /* 0x000fea0003800000 */
[----:B------:R0:W5:Y:S02]  /*31f0*/  LDG.E.LTC128B R74, desc[UR36][R6.64+0xa4] ;  /* 0x0000a424064a7981 */ /* 0x000164000c1e1920 */
.L_x_73:
[----:B------:R-:W-:Y:S05]  /*3200*/  BSYNC B1 ;  /* 0x0000000000017941 */ /* 0x000fea0003800000 */
.L_x_72:
[----:B-----5:R-:W-:Y:S01]  /*3210*/  FMUL R14, R74, R57 ;  /* 0x000000394a0e7220 */ /* 0x020fe20000400000 */
[----:B------:R-:W-:Y:S01]  /*3220*/  ISETP.GT.AND P2, PT, R3, 0x8, P1 ;  /* 0x000000080300780c */ /* 0x000fe20000f44270 */
[----:B------:R-:W-:Y:S02]  /*3230*/  BSSY B1, `(.L_x_74) ;  /* 0x0000005000017945 */ /* 0x000fe40003800000 */
[----:B------:R-:W-:-:S05]  /*3240*/  FFMA R45, R45, R56, R14 ;  /* 0x000000382d2d7223 */ /* 0x000fca000000000e */
[----:B------:R0:W-:Y:S05]  /*3250*/  @P3 STG.E desc[UR36][R10.64+0xa4], R45 ;  /* 0x0000a42d0a003986 */ /* 0x0001ea000c101924 */
[----:B------:R-:W-:Y:S05]  /*3260*/  @!P2 BRA `(.L_x_75) ;  /* 0x000000000004a947 */ /* 0x000fea0003800000 */
[----:B------:R0:W5:Y:S02]  /*3270*/  LDG.E.LTC128B R74, desc[UR36][R8.64+0xa0] ;  /* 0x0000a024084a7981 */ /* 0x000164000c1e1920 */
.L_x_75:
[----:B------:R-:W-:Y:S05]  /*3280*/  BSYNC B1 ;  /* 0x0000000000017941 */ /* 0x000fea0003800000 */
.L_x_74:
        /* <DEDUP_REMOVED lines=8> */
.L_x_77:
[----:B------:R-:W-:Y:S05]  /*3310*/  BSYNC B1 ;  /* 0x0000000000017941 */ /* 0x000fea0003800000 */
.L_x_76:
        /* <DEDUP_REMOVED lines=8> */
.L_x_79:
[----:B------:R-:W-:Y:S05]  /*33a0*/  BSYNC B1 ;  /* 0x0000000000017941 */ /* 0x000fea0003800000 */
.L_x_78:
[----:B--2--5:R-:W-:Y:S01]  /*33b0*/  FMUL R5, R74, R57 ;  /* 0x000000394a057220 */ /* 0x024fe20000400000 */
[----:B------:R-:W-:Y:S01]  /*33c0*/  ISETP.GT.AND P3, PT, R3, RZ, P0 ;  /* 0x000000ff0300720c */ /* 0x000fe20000764270 */
[----:B------:R-:W-:Y:S02]  /*33d0*/  BSSY B1, `(.L_x_80) ;  /* 0x0000005000017945 */ /* 0x000fe40003800000 */
[----:B------:R-:W-:-:S05]  /*33e0*/  FFMA R5, R48, R56, R5 ;  /* 0x0000003830057223 */ /* 0x000fca0000000005 */
[----:B------:R2:W-:Y:S05]  /*33f0*/  @P2 STG.E desc[UR36][R10.64+0xc0], R5 ;  /* 0x0000c0050a002986 */ /* 0x0005ea000c101924 */
[----:B------:R-:W-:Y:S05]  /*3400*/  @!P3 BRA `(.L_x_81) ;  /* 0x000000000004b947 */ /* 0x000fea0003800000 */
[----:B------:R0:W5:Y:S02]  /*3410*/  LDG.E.LTC128B R74, desc[UR36][R6.64+0xc4] ;  /* 0x0000c424064a7981 */ /* 0x000164000c1e1920 */
.L_x_81:
[----:B------:R-:W-:Y:S05]  /*3420*/  BSYNC B1 ;  /* 0x0000000000017941 */ /* 0x000fea0003800000 */
.L_x_80:
[----:B-----5:R-:W-:Y:S01]  /*3430*/  FMUL R14, R74, R57 ;  /* 0x000000394a0e7220 */ /* 0x020fe20000400000 */
[----:B------:R-:W-:Y:S01]  /*3440*/  ISETP.GT.AND P2, PT, R3, 0x8, P1 ;  /* 0x000000080300780c */ /* 0x000fe20000f44270 */
[----:B------:R-:W-:Y:S02]  /*3450*/  BSSY B1, `(.L_x_82) ;  /* 0x0000005000017945 */ /* 0x000fe40003800000 */
[----:B------:R-:W-:-:S05]  /*3460*/  FFMA R49, R49, R56, R14 ;  /* 0x0000003831317223 */ /* 0x000fca000000000e */
[----:B------:R0:W-:Y:S05]  /*3470*/  @P3 STG.E desc[UR36][R10.64+0xc4], R49 ;  /* 0x0000c4310a003986 */ /* 0x0001ea000c101924 */
[----:B------:R-:W-:Y:S05]  /*3480*/  @!P2 BRA `(.L_x_83) ;  /* 0x000000000004a947 */ /* 0x000fea0003800000 */
[----:B------:R0:W5:Y:S02]  /*3490*/  LDG.E.LTC128B R74, desc[UR36][R8.64+0xc0] ;  /* 0x0000c024084a7981 */ /* 0x000164000c1e1920 */
.L_x_83:
[----:B------:R-:W-:Y:S05]  /*34a0*/  BSYNC B1 ;  /* 0x0000000000017941 */ /* 0x000fea0003800000 */
.L_x_82:
        /* <DEDUP_REMOVED lines=8> */
.L_x_85:
[----:B------:R-:W-:Y:S05]  /*3530*/  BSYNC B1 ;  /* 0x0000000000017941 */ /* 0x000fea0003800000 */
.L_x_84:
[----:B-----5:R-:W-:Y:S01]  /*3540*/  FMUL R14, R74, R57 ;  /* 0x000000394a0e7220 */ /* 0x020fe20000400000 */
[----:B------:R-:W-:Y:S01]  /*3550*/  ISETP.GT.AND P0, PT, R4, 0x39, PT ;  /* 0x000000390400780c */ /* 0x000fe20003f04270 */
[----:B------:R-:W-:Y:S01]  /*3560*/  @P3 IMAD.MOV.U32 R4, RZ, RZ, R12 ;  /* 0x000000ffff043224 */ /* 0x000fe200078e000c */
[----:B------:R-:W-:Y:S01]  /*3570*/  ISETP.GT.AND P2, PT, R3, RZ, P1 ;  /* 0x000000ff0300720c */ /* 0x000fe20000f44270 */
[----:B------:R-:W-:Y:S01]  /*3580*/  FFMA R51, R51, R56, R14 ;  /* 0x0000003833337223 */ /* 0x000fe2000000000e */
[----:B--2---:R-:W-:Y:S01]  /*3590*/  @P3 IMAD.MOV.U32 R5, RZ, RZ, R13 ;  /* 0x000000ffff053224 */ /* 0x004fe200078e000d */
[----:B------:R-:W-:Y:S04]  /*35a0*/  BSSY B1, `(.L_x_86) ;  /* 0x0000004000017945 */ /* 0x000fe80003800000 */
[----:B------:R2:W-:Y:S06]  /*35b0*/  @P3 STG.E desc[UR36][R4.64+0xc4], R51 ;  /* 0x0000c43304003986 */ /* 0x0005ec000c101924 */
[----:B------:R-:W-:Y:S05]  /*35c0*/  @!P2 BRA `(.L_x_87) ;  /* 0x000000000004a947 */ /* 0x000fea0003800000 */
[----:B------:R0:W5:Y:S02]  /*35d0*/  LDG.E.LTC128B R74, desc[UR36][R6.64+0xe0] ;  /* 0x0000e024064a7981 */ /* 0x000164000c1e1920 */
.L_x_87:
[----:B------:R-:W-:Y:S05]  /*35e0*/  BSYNC B1 ;  /* 0x0000000000017941 */ /* 0x000fea0003800000 */
.L_x_86:
[----:B--2--5:R-:W-:Y:S01]  /*35f0*/  FMUL R5, R74, R57 ;  /* 0x000000394a057220 */ /* 0x024fe20000400000 */
[----:B------:R-:W-:Y:S01]  /*3600*/  @P2 IMAD.MOV.U32 R4, RZ, RZ, R10 ;  /* 0x000000ffff042224 */ /* 0x000fe200078e000a */
[----:B------:R-:W-:Y:S01]  /*3610*/  ISETP.GT.AND P3, PT, R3, RZ, P0 ;  /* 0x000000ff0300720c */ /* 0x000fe20000764270 */
[----:B------:R-:W-:Y:S01]  /*3620*/  BSSY B1, `(.L_x_88) ;  /* 0x0000006000017945 */ /* 0x000fe20003800000 */
[----:B------:R-:W-:Y:S01]  /*3630*/  FFMA R15, R52, R56, R5 ;  /* 0x00000038340f7223 */ /* 0x000fe20000000005 */
[----:B------:R-:W-:-:S05]  /*3640*/  @P2 IMAD.MOV.U32 R5, RZ, RZ, R11 ;  /* 0x000000ffff052224 */ /* 0x000fca00078e000b */
[----:B------:R2:W-:Y:S05]  /*3650*/  @P2 STG.E desc[UR36][R4.64+0xe0], R15 ;  /* 0x0000e00f04002986 */ /* 0x0005ea000c101924 */
[----:B------:R-:W-:Y:S05]  /*3660*/  @!P3 BRA `(.L_x_89) ;  /* 0x000000000004b947 */ /* 0x000fea0003800000 */
[----:B------:R0:W5:Y:S02]  /*3670*/  LDG.E.LTC128B R74, desc[UR36][R6.64+0xe4] ;  /* 0x0000e424064a7981 */ /* 0x000164000c1e1920 */
.L_x_89:
[----:B------:R-:W-:Y:S05]  /*3680*/  BSYNC B1 ;  /* 0x0000000000017941 */ /* 0x000fea0003800000 */
.L_x_88:
[----:B--2--5:R-:W-:Y:S01]  /*3690*/  FMUL R4, R74, R57 ;  /* 0x000000394a047220 */ /* 0x024fe20000400000 */
[----:B------:R-:W-:Y:S01]  /*36a0*/  ISETP.GT.AND P1, PT, R3, 0x8, P1 ;  /* 0x000000080300780c */ /* 0x000fe20000f24270 */
[----:B------:R-:W-:Y:S02]  /*36b0*/  BSSY B1, `(.L_x_90) ;  /* 0x0000005000017945 */ /* 0x000fe40003800000 */
[----:B------:R-:W-:-:S05]  /*36c0*/  FFMA R53, R53, R56, R4 ;  /* 0x0000003835357223 */ /* 0x000fca0000000004 */
[----:B------:R2:W-:Y:S05]  /*36d0*/  @P3 STG.E desc[UR36][R10.64+0xe4], R53 ;  /* 0x0000e4350a003986 */ /* 0x0005ea000c101924 */
[----:B------:R-:W-:Y:S05]  /*36e0*/  @!P1 BRA `(.L_x_91) ;  /* 0x0000000000049947 */ /* 0x000fea0003800000 */
[----:B------:R0:W5:Y:S02]  /*36f0*/  LDG.E.LTC128B R74, desc[UR36][R8.64+0xe0] ;  /* 0x0000e024084a7981 */ /* 0x000164000c1e1920 */
.L_x_91:
[----:B------:R-:W-:Y:S05]  /*3700*/  BSYNC B1 ;  /* 0x0000000000017941 */ /* 0x000fea0003800000 */
.L_x_90:
[----:B-----5:R-:W-:Y:S01]  /*3710*/  FMUL R5, R74, R57 ;  /* 0x000000394a057220 */ /* 0x020fe20000400000 */
[----:B------:R-:W-:Y:S01]  /*3720*/  @P1 IMAD.MOV.U32 R4, RZ, RZ, R12 ;  /* 0x000000ffff041224 */ /* 0x000fe200078e000c */
[----:B------:R-:W-:Y:S01]  /*3730*/  ISETP.GT.AND P0, PT, R3, 0x8, P0 ;  /* 0x000000080300780c */ /* 0x000fe20000704270 */
[----:B------:R-:W-:Y:S01]  /*3740*/  BSSY B1, `(.L_x_92) ;  /* 0x0000006000017945 */ /* 0x000fe20003800000 */
[----:B01--4-:R-:W-:Y:S01]  /*3750*/  FFMA R7, R54, R56, R5 ;  /* 0x0000003836077223 */ /* 0x013fe20000000005 */
[----:B------:R-:W-:-:S05]  /*3760*/  @P1 IMAD.MOV.U32 R5, RZ, RZ, R13 ;  /* 0x000000ffff051224 */ /* 0x000fca00078e000d */
[----:B------:R0:W-:Y:S05]  /*3770*/  @P1 STG.E desc[UR36][R4.64+0xe0], R7 ;  /* 0x0000e00704001986 */ /* 0x0001ea000c101924 */
[----:B------:R-:W-:Y:S05]  /*3780*/  @!P0 BRA `(.L_x_93) ;  /* 0x0000000000048947 */ /* 0x000fea0003800000 */
[----:B------:R1:W5:Y:S02]  /*3790*/  LDG.E.LTC128B R74, desc[UR36][R8.64+0xe4] ;  /* 0x0000e424084a7981 */ /* 0x000364000c1e1920 */
.L_x_93:
[----:B------:R-:W-:Y:S05]  /*37a0*/  BSYNC B1 ;  /* 0x0000000000017941 */ /* 0x000fea0003800000 */
.L_x_92:
[----:B-----5:R-:W-:-:S04]  /*37b0*/  FMUL R74, R74, R57 ;  /* 0x000000394a4a7220 */ /* 0x020fc80000400000 */
[----:B------:R-:W-:Y:S01]  /*37c0*/  FFMA R55, R55, R56, R74 ;  /* 0x0000003837377223 */ /* 0x000fe2000000004a */
[----:B------:R-:W-:Y:S06]  /*37d0*/  @!P0 BRA `(.L_x_94) ;  /* 0x0000000800008947 */ /* 0x000fec0003800000 */
[----:B------:R4:W-:Y:S01]  /*37e0*/  STG.E desc[UR36][R12.64+0xe4], R55 ;  /* 0x0000e4370c007986 */ /* 0x0009e2000c101924 */
[----:B------:R-:W-:Y:S05]  /*37f0*/  BRA `(.L_x_94) ;  /* 0x0000000400f87947 */ /* 0x000fea0003800000 */
.L_x_33:
[----:B------:R-:W-:Y:S01]  /*3800*/  ULDC.64 UR4, c[0x0][0x5c0] ;  /* 0x0001700000047ab9 */ /* 0x000fe20000000a00 */
[----:B------:R-:W-:Y:S01]  /*3810*/  ISETP.GT.AND P0, PT, R4, 0x1, PT ;  /* 0x000000010400780c */ /* 0x000fe20003f04270 */
[-C--:B------:R-:W-:Y:S01]  /*3820*/  FMUL R5, R24, R56.reuse ;  /* 0x0000003818057220 */ /* 0x080fe20000400000 */
[----:B------:R-:W-:Y:S01]  /*3830*/  LEA R6, P2, R72, UR4, 0x2 ;  /* 0x0000000448067c11 */ /* 0x000fe2000f8410ff */
[-C--:B------:R-:W-:Y:S01]  /*3840*/  FMUL R25, R25, R56.reuse ;  /* 0x0000003819197220 */ /* 0x080fe20000400000 */
[----:B------:R-:W-:Y:S01]  /*3850*/  ISETP.GT.AND P4, PT, R3, RZ, P0 ;  /* 0x000000ff0300720c */ /* 0x000fe20000784270 */
[-C--:B------:R-:W-:Y:S01]  /*3860*/  FMUL R11, R26, R56.reuse ;  /* 0x000000381a0b7220 */ /* 0x080fe20000400000 */
[----:B------:R-:W-:Y:S01]  /*3870*/  LEA.HI.X R7, R72, UR5, R83, 0x2, P2 ;  /* 0x0000000548077c11 */ /* 0x000fe200090f1453 */
[-C--:B------:R-:W-:Y:S01]  /*3880*/  FMUL R27, R27, R56.reuse ;  /* 0x000000381b1b7220 */ /* 0x080fe20000400000 */
[----:B------:R-:W-:Y:S01]  /*3890*/  ISETP.GT.AND P2, PT, R3, 0x8, P1 ;  /* 0x000000080300780c */ /* 0x000fe20000f44270 */
[----:B------:R-:W-:Y:S01]  /*38a0*/  FMUL R29, R29, R56 ;  /* 0x000000381d1d7220 */ /* 0x000fe20000400000 */
[C---:B------:R-:W-:Y:S01]  /*38b0*/  SHF.L.U64.HI R9, R58.reuse, 0x2, R59 ;  /* 0x000000023a097819 */ /* 0x040fe2000001023b */
[----:B------:R0:W-:Y:S01]  /*38c0*/  @P3 STG.E desc[UR36][R6.64], R5 ;  /* 0x0000000506003986 */ /* 0x0001e2000c101924 */
[----:B------:R-:W-:Y:S01]  /*38d0*/  LEA R8, P3, R58, R6, 0x2 ;  /* 0x000000063a087211 */ /* 0x000fe200078610ff */
[-C--:B------:R-:W-:Y:S01]  /*38e0*/  FMUL R31, R31, R56.reuse ;  /* 0x000000381f1f7220 */ /* 0x080fe20000400000 */
[C---:B------:R-:W-:Y:S01]  /*38f0*/  ISETP.GT.AND P1, PT, R4.reuse, 0x8, PT ;  /* 0x000000080400780c */ /* 0x040fe20003f24270 */
[-C--:B------:R-:W-:Y:S01]  /*3900*/  FMUL R33, R33, R56.reuse ;  /* 0x0000003821217220 */ /* 0x080fe20000400000 */
[----:B------:R-:W-:Y:S01]  /*3910*/  ISETP.GT.AND P0, PT, R3, 0x8, P0 ;  /* 0x000000080300780c */ /* 0x000fe20000704270 */
[----:B------:R-:W-:Y:S01]  /*3920*/  IMAD.X R9, R9, 0x1, R7, P3 ;  /* 0x0000000109097824 */ /* 0x000fe200018e0607 */
[----:B------:R-:W-:Y:S01]  /*3930*/  ISETP.GT.AND P3, PT, R4, 0x9, PT ;  /* 0x000000090400780c */ /* 0x000fe20003f64270 */
[----:B------:R-:W-:Y:S01]  /*3940*/  @P4 STG.E desc[UR36][R6.64+0x4], R25 ;  /* 0x0000041906004986 */ /* 0x000fe2000c101924 */
[----:B------:R-:W-:Y:S01]  /*3950*/  ISETP.GT.AND P4, PT, R3, RZ, P1 ;  /* 0x000000ff0300720c */ /* 0x000fe20000f84270 */
[-C--:B------:R-:W-:Y:S01]  /*3960*/  FMUL R35, R35, R56.reuse ;  /* 0x0000003823237220 */ /* 0x080fe20000400000 */
[C---:B------:R-:W-:Y:S01]  /*3970*/  ISETP.GT.AND P1, PT, R3.reuse, 0x8, P1 ;  /* 0x000000080300780c */ /* 0x040fe20000f24270 */
[----:B------:R1:W-:Y:S01]  /*3980*/  @P2 STG.E desc[UR36][R8.64], R11 ;  /* 0x0000000b08002986 */ /* 0x0003e2000c101924 */
[C---:B------:R-:W-:Y:S01]  /*3990*/  ISETP.GT.AND P2, PT, R3.reuse, RZ, P3 ;  /* 0x000000ff0300720c */ /* 0x040fe20001f44270 */
[-C--:B0-----:R-:W-:Y:S01]  /*39a0*/  FMUL R5, R28, R56.reuse ;  /* 0x000000381c057220 */ /* 0x081fe20000400000 */
[----:B------:R-:W-:Y:S01]  /*39b0*/  ISETP.GT.AND P3, PT, R3, 0x8, P3 ;  /* 0x000000080300780c */ /* 0x000fe20001f64270 */
[-C--:B------:R-:W-:Y:S01]  /*39c0*/  FMUL R37, R37, R56.reuse ;  /* 0x0000003825257220 */ /* 0x080fe20000400000 */
[-C--:B------:R-:W-:Y:S01]  /*39d0*/  FMUL R39, R39, R56.reuse ;  /* 0x0000003827277220 */ /* 0x080fe20000400000 */
[----:B------:R-:W-:Y:S01]  /*39e0*/  @P0 STG.E desc[UR36][R8.64+0x4], R27 ;  /* 0x0000041b08000986 */ /* 0x000fe2000c101924 */
[----:B------:R-:W-:Y:S01]  /*39f0*/  ISETP.GT.AND P0, PT, R4, 0x10, PT ;  /* 0x000000100400780c */ /* 0x000fe20003f04270 */
[-C--:B------:R-:W-:Y:S01]  /*3a00*/  FMUL R41, R41, R56.reuse ;  /* 0x0000003829297220 */ /* 0x080fe20000400000 */
[-C--:B------:R-:W-:Y:S01]  /*3a10*/  FMUL R43, R43, R56.reuse ;  /* 0x000000382b2b7220 */ /* 0x080fe20000400000 */
[----:B------:R0:W-:Y:S01]  /*3a20*/  @P4 STG.E desc[UR36][R6.64+0x20], R5 ;  /* 0x0000200506004986 */ /* 0x0001e2000c101924 */
[C---:B------:R-:W-:Y:S01]  /*3a30*/  ISETP.GT.AND P4, PT, R3.reuse, RZ, P0 ;  /* 0x000000ff0300720c */ /* 0x040fe20000784270 */
[-C--:B-1----:R-:W-:Y:S01]  /*3a40*/  FMUL R11, R30, R56.reuse ;  /* 0x000000381e0b7220 */ /* 0x082fe20000400000 */
[----:B------:R-:W-:Y:S01]  /*3a50*/  ISETP.GT.AND P0, PT, R3, 0x8, P0 ;  /* 0x000000080300780c */ /* 0x000fe20000704270 */
[----:B------:R-:W-:Y:S01]  /*3a60*/  @P2 STG.E desc[UR36][R6.64+0x24], R29 ;  /* 0x0000241d06002986 */ /* 0x000fe2000c101924 */
[----:B------:R-:W-:Y:S01]  /*3a70*/  ISETP.GT.AND P2, PT, R4, 0x11, PT ;  /* 0x000000110400780c */ /* 0x000fe20003f44270 */
[-C--:B------:R-:W-:Y:S01]  /*3a80*/  FMUL R45, R45, R56.reuse ;  /* 0x000000382d2d7220 */ /* 0x080fe20000400000 */
[-C--:B------:R-:W-:Y:S01]  /*3a90*/  FMUL R47, R47, R56.reuse ;  /* 0x000000382f2f7220 */ /* 0x080fe20000400000 */
[----:B------:R1:W-:Y:S01]  /*3aa0*/  @P1 STG.E desc[UR36][R8.64+0x20], R11 ;  /* 0x0000200b08001986 */ /* 0x0003e2000c101924 */
[----:B------:R-:W-:Y:S01]  /*3ab0*/  ISETP.GT.AND P1, PT, R3, RZ, P2 ;  /* 0x000000ff0300720c */ /* 0x000fe20001724270 */
[-C--:B------:R-:W-:Y:S01]  /*3ac0*/  FMUL R49, R49, R56.reuse ;  /* 0x0000003831317220 */ /* 0x080fe20000400000 */
[----:B------:R-:W-:Y:S01]  /*3ad0*/  ISETP.GT.AND P2, PT, R3, 0x8, P2 ;  /* 0x000000080300780c */ /* 0x000fe20001744270 */
[-C--:B0-----:R-:W-:Y:S01]  /*3ae0*/  FMUL R5, R32, R56.reuse ;  /* 0x0000003820057220 */ /* 0x081fe20000400000 */
[----:B------:R-:W-:Y:S01]  /*3af0*/  @P3 STG.E desc[UR36][R8.64+0x24], R31 ;  /* 0x0000241f08003986 */ /* 0x000fe2000c101924 */
[----:B------:R-:W-:Y:S01]  /*3b00*/  ISETP.GT.AND P3, PT, R4, 0x18, PT ;  /* 0x000000180400780c */ /* 0x000fe20003f64270 */
[-C--:B------:R-:W-:Y:S01]  /*3b10*/  FMUL R51, R51, R56.reuse ;  /* 0x0000003833337220 */ /* 0x080fe20000400000 */
[-C--:B------:R-:W-:Y:S01]  /*3b20*/  FMUL R53, R53, R56.reuse ;  /* 0x0000003835357220 */ /* 0x080fe20000400000 */
[----:B------:R0:W-:Y:S01]  /*3b30*/  @P4 STG.E desc[UR36][R6.64+0x40], R5 ;  /* 0x0000400506004986 */ /* 0x0001e2000c101924 */
[C---:B------:R-:W-:Y:S01]  /*3b40*/  ISETP.GT.AND P4, PT, R3.reuse, RZ, P3 ;  /* 0x000000ff0300720c */ /* 0x040fe20001f84270 */
[-C--:B------:R-:W-:Y:S01]  /*3b50*/  FMUL R13, R54, R56.reuse ;  /* 0x00000038360d7220 */ /* 0x080fe20000400000 */
[-C--:B-1----:R-:W-:Y:S01]  /*3b60*/  FMUL R11, R34, R56.reuse ;  /* 0x00000038220b7220 */ /* 0x082fe20000400000 */
[----:B------:R-:W-:Y:S01]  /*3b70*/  ISETP.GT.AND P3, PT, R3, 0x8, P3 ;  /* 0x000000080300780c */ /* 0x000fe20001f64270 */
[----:B------:R-:W-:Y:S01]  /*3b80*/  @P1 STG.E desc[UR36][R6.64+0x44], R33 ;  /* 0x0000442106001986 */ /* 0x000fe2000c101924 */
[----:B------:R-:W-:Y:S01]  /*3b90*/  ISETP.GT.AND P1, PT, R4, 0x19, PT ;  /* 0x000000190400780c */ /* 0x000fe20003f24270 */
[----:B------:R-:W-:-:S02]  /*3ba0*/  FMUL R55, R55, R56 ;  /* 0x0000003837377220 */ /* 0x000fc40000400000 */
[----:B------:R1:W-:Y:S01]  /*3bb0*/  @P0 STG.E desc[UR36][R8.64+0x40], R11 ;  /* 0x0000400b08000986 */ /* 0x0003e2000c101924 */
[C---:B------:R-:W-:Y:S01]  /*3bc0*/  ISETP.GT.AND P0, PT, R3.reuse, RZ, P1 ;  /* 0x000000ff0300720c */ /* 0x040fe20000f04270 */
[-C--:B0-----:R-:W-:Y:S02]  /*3bd0*/  FMUL R5, R36, R56.reuse ;  /* 0x0000003824057220 */ /* 0x081fe40000400000 */
[----:B------:R-:W-:Y:S01]  /*3be0*/  @P2 STG.E desc[UR36][R8.64+0x44], R35 ;  /* 0x0000442308002986 */ /* 0x000fe2000c101924 */
[----:B------:R-:W-:Y:S02]  /*3bf0*/  ISETP.GT.AND P2, PT, R4, 0x20, PT ;  /* 0x000000200400780c */ /* 0x000fe40003f44270 */
[C---:B------:R-:W-:Y:S01]  /*3c00*/  ISETP.GT.AND P1, PT, R3.reuse, 0x8, P1 ;  /* 0x000000080300780c */ /* 0x040fe20000f24270 */
[----:B------:R0:W-:Y:S01]  /*3c10*/  @P4 STG.E desc[UR36][R6.64+0x60], R5 ;  /* 0x0000600506004986 */ /* 0x0001e2000c101924 */
[C---:B------:R-:W-:Y:S02]  /*3c20*/  ISETP.GT.AND P4, PT, R3.reuse, RZ, P2 ;  /* 0x000000ff0300720c */ /* 0x040fe40001784270 */
[----:B------:R-:W-:Y:S01]  /*3c30*/  ISETP.GT.AND P2, PT, R3, 0x8, P2 ;  /* 0x000000080300780c */ /* 0x000fe20001744270 */
[----:B-1----:R-:W-:-:S02]  /*3c40*/  FMUL R11, R38, R56 ;  /* 0x00000038260b7220 */ /* 0x002fc40000400000 */
[----:B------:R-:W-:Y:S01]  /*3c50*/  @P0 STG.E desc[UR36][R6.64+0x64], R37 ;  /* 0x0000642506000986 */ /* 0x000fe2000c101924 */
[----:B------:R-:W-:-:S03]  /*3c60*/  ISETP.GT.AND P0, PT, R4, 0x21, PT ;  /* 0x000000210400780c */ /* 0x000fc60003f04270 */
[----:B------:R1:W-:Y:S01]  /*3c70*/  @P3 STG.E desc[UR36][R8.64+0x60], R11 ;  /* 0x0000600b08003986 */ /* 0x0003e2000c101924 */
[C---:B------:R-:W-:Y:S01]  /*3c80*/  ISETP.GT.AND P3, PT, R3.reuse, RZ, P0 ;  /* 0x000000ff0300720c */ /* 0x040fe20000764270 */
[----:B0-----:R-:W-:Y:S01]  /*3c90*/  FMUL R5, R40, R56 ;  /* 0x0000003828057220 */ /* 0x001fe20000400000 */
[----:B------:R-:W-:Y:S01]  /*3ca0*/  ISETP.GT.AND P0, PT, R3, 0x8, P0 ;  /* 0x000000080300780c */ /* 0x000fe20000704270 */
[----:B------:R-:W-:Y:S01]  /*3cb0*/  @P1 STG.E desc[UR36][R8.64+0x64], R39 ;  /* 0x0000642708001986 */ /* 0x000fe2000c101924 */
[----:B------:R-:W-:-:S03]  /*3cc0*/  ISETP.GT.AND P1, PT, R4, 0x28, PT ;  /* 0x000000280400780c */ /* 0x000fc60003f24270 */
[----:B------:R0:W-:Y:S01]  /*3cd0*/  @P4 STG.E desc[UR36][R6.64+0x80], R5 ;  /* 0x0000800506004986 */ /* 0x0001e2000c101924 */
[C---:B------:R-:W-:Y:S02]  /*3ce0*/  ISETP.GT.AND P4, PT, R3.reuse, RZ, P1 ;  /* 0x000000ff0300720c */ /* 0x040fe40000f84270 */
[----:B------:R-:W-:Y:S01]  /*3cf0*/  ISETP.GT.AND P1, PT, R3, 0x8, P1 ;  /* 0x000000080300780c */ /* 0x000fe20000f24270 */
[----:B-1----:R-:W-:Y:S02]  /*3d00*/  FMUL R11, R42, R56 ;  /* 0x000000382a0b7220 */ /* 0x002fe40000400000 */
        /* <DEDUP_REMOVED lines=21> */
[----:B------:R-:W-:Y:S01]  /*3e60*/  ISETP.GT.AND P4, PT, R4, 0x38, PT ;  /* 0x000000380400780c */ /* 0x000fe20003f84270 */
[----:B-1----:R-:W-:-:S04]  /*3e70*/  FMUL R11, R50, R56 ;  /* 0x00000038320b7220 */ /* 0x002fc80000400000 */
[----:B------:R-:W-:Y:S02]  /*3e80*/  @P1 IMAD.MOV.U32 R4, RZ, RZ, R6 ;  /* 0x000000ffff041224 */ /* 0x000fe400078e0006 */
[----:B0-----:R-:W-:-:S05]  /*3e90*/  @P1 IMAD.MOV.U32 R5, RZ, RZ, R7 ;  /* 0x000000ffff051224 */ /* 0x001fca00078e0007 */
[----:B------:R0:W-:Y:S01]  /*3ea0*/  @P1 STG.E desc[UR36][R4.64+0xc4], R49 ;  /* 0x0000c43104001986 */ /* 0x0001e2000c101924 */
[C---:B------:R-:W-:Y:S02]  /*3eb0*/  ISETP.GT.AND P1, PT, R3.reuse, RZ, P4 ;  /* 0x000000ff0300720c */ /* 0x040fe40002724270 */
[----:B------:R-:W-:Y:S01]  /*3ec0*/  ISETP.GT.AND P4, PT, R3, 0x8, P4 ;  /* 0x000000080300780c */ /* 0x000fe20002784270 */
[----:B0-----:R-:W-:Y:S02]  /*3ed0*/  @P0 IMAD.MOV.U32 R4, RZ, RZ, R8 ;  /* 0x000000ffff040224 */ /* 0x001fe400078e0008 */
[----:B------:R-:W-:-:S05]  /*3ee0*/  @P0 IMAD.MOV.U32 R5, RZ, RZ, R9 ;  /* 0x000000ffff050224 */ /* 0x000fca00078e0009 */
[----:B------:R0:W-:Y:S01]  /*3ef0*/  @P0 STG.E desc[UR36][R4.64+0xc0], R11 ;  /* 0x0000c00b04000986 */ /* 0x0001e2000c101924 */
[C---:B------:R-:W-:Y:S02]  /*3f00*/  ISETP.GT.AND P0, PT, R3.reuse, RZ, P3 ;  /* 0x000000ff0300720c */ /* 0x040fe40001f04270 */
[----:B------:R-:W-:Y:S01]  /*3f10*/  ISETP.GT.AND P3, PT, R3, 0x8, P3 ;  /* 0x000000080300780c */ /* 0x000fe20001f64270 */
[----:B------:R-:W-:Y:S01]  /*3f20*/  FMUL R3, R52, R56 ;  /* 0x0000003834037220 */ /* 0x000fe20000400000 */
[----:B0-----:R-:W-:Y:S02]  /*3f30*/  @P2 IMAD.MOV.U32 R4, RZ, RZ, R8 ;  /* 0x000000ffff042224 */ /* 0x001fe400078e0008 */
[----:B------:R-:W-:-:S05]  /*3f40*/  @P2 IMAD.MOV.U32 R5, RZ, RZ, R9 ;  /* 0x000000ffff052224 */ /* 0x000fca00078e0009 */
[----:B------:R0:W-:Y:S02]  /*3f50*/  @P2 STG.E desc[UR36][R4.64+0xc4], R51 ;  /* 0x0000c43304002986 */ /* 0x0001e4000c101924 */
[----:B0-----:R-:W-:Y:S02]  /*3f60*/  @P1 IMAD.MOV.U32 R4, RZ, RZ, R6 ;  /* 0x000000ffff041224 */ /* 0x001fe400078e0006 */
[----:B------:R-:W-:-:S05]  /*3f70*/  @P1 IMAD.MOV.U32 R5, RZ, RZ, R7 ;  /* 0x000000ffff051224 */ /* 0x000fca00078e0007 */
[----:B------:R0:W-:Y:S04]  /*3f80*/  @P1 STG.E desc[UR36][R4.64+0xe0], R3 ;  /* 0x0000e00304001986 */ /* 0x0001e8000c101924 */
[----:B------:R1:W-:Y:S01]  /*3f90*/  @P0 STG.E desc[UR36][R6.64+0xe4], R53 ;  /* 0x0000e43506000986 */ /* 0x0003e2000c101924 */
[----:B0-----:R-:W-:Y:S02]  /*3fa0*/  @P4 IMAD.MOV.U32 R4, RZ, RZ, R8 ;  /* 0x000000ffff044224 */ /* 0x001fe400078e0008 */
[----:B------:R-:W-:-:S05]  /*3fb0*/  @P4 IMAD.MOV.U32 R5, RZ, RZ, R9 ;  /* 0x000000ffff054224 */ /* 0x000fca00078e0009 */
[----:B------:R1:W-:Y:S04]  /*3fc0*/  @P4 STG.E desc[UR36][R4.64+0xe0], R13 ;  /* 0x0000e00d04004986 */ /* 0x0003e8000c101924 */
[----:B------:R1:W-:Y:S02]  /*3fd0*/  @P3 STG.E desc[UR36][R8.64+0xe4], R55 ;  /* 0x0000e43708003986 */ /* 0x0003e4000c101924 */
.L_x_94:
[----:B------:R-:W-:Y:S05]  /*3fe0*/  BSYNC B0 ;  /* 0x0000000000007941 */ /* 0x000fea0003800000 */
.L_x_32:
[----:B------:R-:W-:Y:S01]  /*3ff0*/  IADD3 R16, P0, R16, UR38, RZ ;  /* 0x0000002610107c10 */ /* 0x000fe2000ff1e0ff */
[----:B------:R-:W-:Y:S01]  /*4000*/  ULDC.64 UR4, c[0x0][0x650] ;  /* 0x0001940000047ab9 */ /* 0x000fe20000000a00 */
[----:B------:R-:W-:Y:S01]  /*4010*/  PRMT R3, RZ, 0x7610, R3 ;  /* 0x00007610ff037816 */ /* 0x000fe20000000003 */
[----:B------:R-:W-:Y:S01]  /*4020*/  IMAD.MOV.U32 R70, RZ, RZ, -0x1 ;  /* 0xffffffffff467424 */ /* 0x000fe200078e00ff */
[----:B------:R-:W-:Y:S01]  /*4030*/  IADD3.X R17, R17, UR41, RZ, P0, !PT ;  /* 0x0000002911117c10 */ /* 0x000fe200087fe4ff */
[----:B------:R-:W-:Y:S01]  /*4040*/  IMAD.MOV.U32 R67, RZ, RZ, -0x1 ;  /* 0xffffffffff437424 */ /* 0x000fe200078e00ff */
[----:B------:R-:W-:-:S04]  /*4050*/  ISETP.GE.U32.AND P0, PT, R16, UR4, PT ;  /* 0x0000000410007c0c */ /* 0x000fc8000bf06070 */
[----:B------:R-:W-:-:S13]  /*4060*/  ISETP.GE.U32.AND.EX P0, PT, R17, UR5, PT, P0 ;  /* 0x0000000511007c0c */ /* 0x000fda000bf06100 */
[----:B------:R-:W-:Y:S05]  /*4070*/  @P0 BRA `(.L_x_95) ;  /* 0x00000004004c0947 */ /* 0x000fea0003800000 */
[----:B--2---:R-:W2:Y:S01]  /*4080*/  LDC.64 R10, c[0x0][0x628] ;  /* 0x00018a00ff0a7b82 */ /* 0x004ea20000000a00 */
[----:B---34-:R-:W3:Y:S01]  /*4090*/  S2R R12, SR_CTAID.X ;  /* 0x00000000000c7919 */ /* 0x018ee20000002500 */
[----:B-1----:R-:W-:Y:S02]  /*40a0*/  IMAD.MOV.U32 R8, RZ, RZ, R16 ;  /* 0x000000ffff087224 */ /* 0x002fe400078e0010 */
[----:B------:R-:W-:Y:S01]  /*40b0*/  IMAD.MOV.U32 R9, RZ, RZ, R17 ;  /* 0x000000ffff097224 */ /* 0x000fe200078e0011 */
[----:B------:R-:W1:Y:S03]  /*40c0*/  S2R R20, SR_CTAID.Y ;  /* 0x0000000000147919 */ /* 0x000e660000002600 */
[----:B------:R-:W4:Y:S08]  /*40d0*/  LDC R0, c[0x0][0x630] ;  /* 0x00018c00ff007b82 */ /* 0x000f300000000800 */
[----:B------:R-:W0:Y:S01]  /*40e0*/  LDC.64 R14, c[0x0][0x620] ;  /* 0x00018800ff0e7b82 */ /* 0x000e220000000a00 */
[----:B--2---:R-:W-:-:S04]  /*40f0*/  ISETP.NE.U32.AND P0, PT, R10, RZ, PT ;  /* 0x000000ff0a00720c */ /* 0x004fc80003f05070 */
[----:B------:R-:W-:-:S13]  /*4100*/  ISETP.NE.AND.EX P0, PT, R11, RZ, PT, P0 ;  /* 0x000000ff0b00720c */ /* 0x000fda0003f05300 */
[----:B01-34-:R-:W-:Y:S05]  /*4110*/  @!P0 BRA `(.L_x_96) ;  /* 0x0000000000288947 */ /* 0x01bfea0003800000 */
        /* <DEDUP_REMOVED lines=10> */
.L_x_96:
[-CC-:B------:R-:W-:Y:S01]  /*41c0*/  SHF.R.U64 R67, R8, R0.reuse, R9.reuse ;  /* 0x0000000008437219 */ /* 0x180fe20000001209 */
[----:B------:R-:W0:Y:S01]  /*41d0*/  LDC.64 R26, c[0x0][0x640] ;  /* 0x00019000ff1a7b82 */ /* 0x000e220000000a00 */
[----:B------:R-:W-:Y:S01]  /*41e0*/  SHF.R.U32.HI R0, RZ, R0, R9 ;  /* 0x00000000ff007219 */ /* 0x000fe20000011609 */
[----:B------:R-:W-:Y:S01]  /*41f0*/  ULDC UR4, c[0x0][0x150] ;  /* 0x0000540000047ab9 */ /* 0x000fe20000000800 */
[----:B------:R-:W-:Y:S02]  /*4200*/  IADD3 R3, P0, RZ, -R67, RZ ;  /* 0x80000043ff037210 */ /* 0x000fe40007f1e0ff */
[----:B------:R-:W-:-:S03]  /*4210*/  I2FP.F32.U32 R7, R12 ;  /* 0x0000000c00077245 */ /* 0x000fc60000201000 */
[----:B------:R-:W1:Y:S01]  /*4220*/  LDC R6, c[0x0][0x618] ;  /* 0x00018600ff067b82 */ /* 0x000e620000000800 */
[----:B------:R-:W-:Y:S02]  /*4230*/  IMAD.X R5, RZ, RZ, ~R0, P0 ;  /* 0x000000ffff057224 */ /* 0x000fe400000e0e00 */
[----:B------:R-:W-:Y:S01]  /*4240*/  FMUL R7, R7, UR4 ;  /* 0x0000000407077c20 */ /* 0x000fe20008400000 */
[----:B------:R-:W-:Y:S01]  /*4250*/  ULDC UR4, c[0x0][0x154] ;  /* 0x0000550000047ab9 */ /* 0x000fe20000000800 */
[-C--:B------:R-:W-:Y:S02]  /*4260*/  IMAD R0, R5, R14.reuse, RZ ;  /* 0x0000000e05007224 */ /* 0x080fe400078e02ff */
[C---:B------:R-:W-:Y:S01]  /*4270*/  IMAD.WIDE.U32 R4, R3.reuse, R14, R16 ;  /* 0x0000000e03047225 */ /* 0x040fe200078e0010 */
[----:B------:R-:W2:Y:S01]  /*4280*/  LDC R11, c[0x0][0x608] ;  /* 0x00018200ff0b7b82 */ /* 0x000ea20000000800 */
[----:B------:R-:W3:Y:S02]  /*4290*/  F2I.U32.TRUNC.NTZ R7, R7 ;  /* 0x0000000700077305 */ /* 0x000ee4000020f000 */
[----:B------:R-:W-:-:S04]  /*42a0*/  IMAD R3, R3, R15, R0 ;  /* 0x0000000f03037224 */ /* 0x000fc800078e0200 */
[----:B------:R-:W-:Y:S01]  /*42b0*/  IMAD.IADD R3, R5, 0x1, R3 ;  /* 0x0000000105037824 */ /* 0x000fe200078e0203 */
[----:B------:R-:W4:Y:S01]  /*42c0*/  LDC R8, c[0x0][0x658] ;  /* 0x00019600ff087b82 */ /* 0x000f220000000800 */
[----:B------:R-:W-:Y:S02]  /*42d0*/  I2FP.F32.U32 R5, R20 ;  /* 0x0000001400057245 */ /* 0x000fe40000201000 */
[----:B0-----:R-:W-:-:S04]  /*42e0*/  ISETP.NE.U32.AND P0, PT, R26, RZ, PT ;  /* 0x000000ff1a00720c */ /* 0x001fc80003f05070 */
[----:B------:R-:W-:Y:S01]  /*42f0*/  ISETP.NE.AND.EX P0, PT, R27, RZ, PT, P0 ;  /* 0x000000ff1b00720c */ /* 0x000fe20003f05300 */
[----:B------:R-:W0:Y:S01]  /*4300*/  LDC R9, c[0x0][0x144] ;  /* 0x00005100ff097b82 */ /* 0x000e220000000800 */
[-C--:B-1----:R-:W-:Y:S01]  /*4310*/  SHF.R.U64 R13, R4, R6.reuse, R3 ;  /* 0x00000006040d7219 */ /* 0x082fe20000001203 */
[----:B---3--:R-:W-:Y:S01]  /*4320*/  IMAD.MOV R7, RZ, RZ, -R7 ;  /* 0x000000ffff077224 */ /* 0x008fe200078e0a07 */
[----:B------:R-:W-:Y:S01]  /*4330*/  SHF.R.U32.HI R0, RZ, R6, R3 ;  /* 0x00000006ff007219 */ /* 0x000fe20000011603 */
[----:B------:R-:W-:-:S04]  /*4340*/  FMUL R6, R5, UR4 ;  /* 0x0000000405067c20 */ /* 0x000fc80008400000 */
[----:B------:R-:W1:Y:S01]  /*4350*/  LDC R21, c[0x0][0x148] ;  /* 0x00005200ff157b82 */ /* 0x000e620000000800 */
[----:B------:R3:W0:Y:S01]  /*4360*/  F2I.U32.TRUNC.NTZ R14, R6 ;  /* 0x00000006000e7305 */ /* 0x000622000020f000 */
[-CC-:B--2---:R-:W-:Y:S02]  /*4370*/  SHF.R.U64 R10, R13, R11.reuse, R0.reuse ;  /* 0x0000000b0d0a7219 */ /* 0x184fe40000001200 */
[----:B------:R-:W-:-:S04]  /*4380*/  SHF.R.U32.HI R3, RZ, R11, R0 ;  /* 0x0000000bff037219 */ /* 0x000fc80000011600 */
[----:B------:R-:W2:Y:S01]  /*4390*/  LDC R24, c[0x0][0x648] ;  /* 0x00019200ff187b82 */ /* 0x000ea20000000800 */
[-CC-:B----4-:R-:W-:Y:S02]  /*43a0*/  SHF.R.U64 R15, R10, R8.reuse, R3.reuse ;  /* 0x000000080a0f7219 */ /* 0x190fe40000001203 */
[----:B------:R-:W-:-:S03]  /*43b0*/  SHF.R.U32.HI R5, RZ, R8, R3 ;  /* 0x00000008ff057219 */ /* 0x000fc60000011603 */
[----:B------:R-:W-:Y:S02]  /*43c0*/  IMAD.MOV.U32 R4, RZ, RZ, R15 ;  /* 0x000000ffff047224 */ /* 0x000fe400078e000f */
[----:B------:R-:W4:Y:S01]  /*43d0*/  LDC R28, c[0x0][0x638] ;  /* 0x00018e00ff1c7b82 */ /* 0x000f220000000800 */
[----:B0-----:R-:W-:-:S07]  /*43e0*/  IMAD R25, R9, R7, R12 ;  /* 0x0000000709197224 */ /* 0x001fce00078e020c */
[----:B------:R-:W0:Y:S08]  /*43f0*/  LDC R29, c[0x0][0x610] ;  /* 0x00018400ff1d7b82 */ /* 0x000e300000000800 */
[----:B------:R-:W0:Y:S01]  /*4400*/  LDC R30, c[0x0][0x600] ;  /* 0x00018000ff1e7b82 */ /* 0x000e220000000800 */
[----:B-1-3--:R-:W-:Y:S05]  /*4410*/  @!P0 BRA `(.L_x_97) ;  /* 0x0000000000288947 */ /* 0x00afea0003800000 */
[----:B------:R-:W1:Y:S02]  /*4420*/  LDC R0, c[0x0][0x64c] ;  /* 0x00019300ff007b82 */ /* 0x000e640000000800 */
[----:B-1----:R-:W-:-:S05]  /*4430*/  IADD3 R3, P0, R15, R0, RZ ;  /* 0x000000000f037210 */ /* 0x002fca0007f1e0ff */
        /* <DEDUP_REMOVED lines=8> */
.L_x_97:
[----:B------:R-:W-:Y:S01]  /*44c0*/  ISETP.NE.AND P0, PT, R2, 0x1, PT ;  /* 0x000000010200780c */ /* 0x000fe20003f05270 */
[----:B------:R-:W-:Y:S01]  /*44d0*/  IMAD.MOV R14, RZ, RZ, -R14 ;  /* 0x000000ffff0e7224 */ /* 0x000fe200078e0a0e */
[----:B--2---:R-:W-:Y:S02]  /*44e0*/  SHF.R.U64 R0, R4, R24, R5 ;  /* 0x0000001804007219 */ /* 0x004fe40000001205 */
[----:B------:R-:W-:Y:S02]  /*44f0*/  LOP3.LUT R3, R10, R65, RZ, 0xc0, !PT ;  /* 0x000000410a037212 */ /* 0x000fe400078ec0ff */
[----:B------:R-:W-:Y:S01]  /*4500*/  LOP3.LUT R6, R13, R64, RZ, 0xc0, !PT ;  /* 0x000000400d067212 */ /* 0x000fe200078ec0ff */
[----:B------:R-:W-:Y:S02]  /*4510*/  IMAD.MOV R4, RZ, RZ, -R0 ;  /* 0x000000ffff047224 */ /* 0x000fe400078e0a00 */
[----:B------:R-:W-:Y:S02]  /*4520*/  IMAD R0, R60, R0, R3 ;  /* 0x000000003c007224 */ /* 0x000fe400078e0203 */
[----:B----4-:R-:W-:-:S02]  /*4530*/  IMAD R3, R4, R28, R15 ;  /* 0x0000001c04037224 */ /* 0x010fc400078e020f */
[----:B------:R-:W-:Y:S02]  /*4540*/  @P0 IMAD R25, R21, R14, R20 ;  /* 0x0000000e15190224 */ /* 0x000fe400078e0214 */
[----:B0-----:R-:W-:Y:S02]  /*4550*/  IMAD R5, R3, R30, R6 ;  /* 0x0000001e03057224 */ /* 0x001fe400078e0206 */
[----:B------:R-:W-:Y:S02]  /*4560*/  IMAD R0, R0, R29, R25 ;  /* 0x0000001d00007224 */ /* 0x000fe400078e0219 */
[----:B------:R-:W-:-:S03]  /*4570*/  IMAD.MOV.U32 R4, RZ, RZ, 0x1 ;  /* 0x00000001ff047424 */ /* 0x000fc600078e00ff */
[----:B------:R-:W-:Y:S02]  /*4580*/  SEL R70, R5, R0, !P0 ;  /* 0x0000000005467207 */ /* 0x000fe40004000000 */
[----:B------:R-:W-:Y:S02]  /*4590*/  PRMT R3, R4, 0x7610, R3 ;  /* 0x0000761004037816 */ /* 0x000fe40000000003 */
[----:B------:R-:W-:-:S07]  /*45a0*/  SEL R0, R0, R5, !P0 ;  /* 0x0000000500007207 */ /* 0x000fce0004000000 */
.L_x_95:
[----:B------:R-:W-:Y:S01]  /*45b0*/  UIADD3 UR42, UR43, UR42, URZ ;  /* 0x0000002a2b2a7290 */ /* 0x000fe2000fffe03f */
[----:B------:R-:W-:Y:S01]  /*45c0*/  LOP3.LUT P0, RZ, R3, 0xff, RZ, 0xc0, !PT ;  /* 0x000000ff03ff7812 */ /* 0x000fe2000780c0ff */
[----:B------:R-:W-:Y:S02]  /*45d0*/  IMAD.MOV.U32 R71, RZ, RZ, R0 ;  /* 0x000000ffff477224 */ /* 0x000fe400078e0000 */
[----:B------:R-:W-:Y:S02]  /*45e0*/  USHF.R.U32.HI UR4, URZ, 0x2, UR42 ;  /* 0x000000023f047899 */ /* 0x000fe4000801162a */
[----:B------:R-:W-:Y:S02]  /*45f0*/  UISETP.GT.U32.AND UP1, UPT, UR42, 0x3, UPT ;  /* 0x000000032a00788c */ /* 0x000fe4000bf24070 */
[----:B------:R-:W-:Y:S02]  /*4600*/  ULOP3.LUT UR4, UR4, 0x1, URZ, 0xc0, !UPT ;  /* 0x0000000104047892 */ /* 0x000fe4000f8ec03f */
[----:B------:R-:W-:-:S02]  /*4610*/  UISETP.LT.U32.AND UP1, UPT, UR43, 0x4, UP1 ;  /* 0x000000042b00788c */ /* 0x000fc40008f21070 */
[----:B------:R-:W-:Y:S02]  /*4620*/  UISETP.NE.U32.AND UP0, UPT, UR4, 0x1, UPT ;  /* 0x000000010400788c */ /* 0x000fe4000bf05070 */
[----:B------:R-:W-:Y:S02]  /*4630*/  USEL UR5, URZ, 0x1, !UP1 ;  /* 0x000000013f057887 */ /* 0x000fe4000c800000 */
[----:B------:R-:W-:Y:S02]  /*4640*/  UISETP.GT.U32.AND UP0, UPT, UR43, 0x3, !UP0 ;  /* 0x000000032b00788c */ /* 0x000fe4000c704070 */
[----:B------:R-:W-:Y:S02]  /*4650*/  ULOP3.LUT UR42, UR42, 0x3, URZ, 0xc0, !UPT ;  /* 0x000000032a2a7892 */ /* 0x000fe4000f8ec03f */
[----:B------:R-:W-:-:S04]  /*4660*/  USEL UR4, URZ, 0x1, !UP0 ;  /* 0x000000013f047887 */ /* 0x000fc8000c000000 */
[----:B------:R-:W-:Y:S01]  /*4670*/  ULOP3.LUT UR40, UR4, UR40, UR5, 0x96, !UPT ;  /* 0x0000002804287292 */ /* 0x000fe2000f8e9605 */
[----:B------:R-:W-:Y:S11]  /*4680*/  @P0 BRA `(.L_x_98) ;  /* 0xffffffcc00600947 */ /* 0x000ff6000383ffff */
[----:B------:R-:W-:Y:S05]  /*4690*/  EXIT ;  /* 0x000000000000794d */ /* 0x000fea0003800000 */
.L_x_7:
        /* <DEDUP_REMOVED lines=26> */
.L_x_100:
[----:B------:R-:W0:Y:S01]  /*4840*/  LDC.64 R28, c[0x0][0x640] ;  /* 0x00019000ff1c7b82 */ /* 0x000e220000000a00 */
[-CC-:B------:R-:W-:Y:S01]  /*4850*/  SHF.R.U64 R21, R14, R6.reuse, R15.reuse ;  /* 0x000000060e157219 */ /* 0x180fe2000000120f */
[----:B------:R-:W-:Y:S01]  /*4860*/  IMAD.MOV.U32 R30, RZ, RZ, 0x1 ;  /* 0x00000001ff1e7424 */ /* 0x000fe200078e00ff */
[----:B------:R-:W-:Y:S02]  /*4870*/  SHF.R.U32.HI R6, RZ, R6, R15 ;  /* 0x00000006ff067219 */ /* 0x000fe4000001160f */
[----:B------:R-:W-:-:S03]  /*4880*/  IADD3 R13, P0, RZ, -R21, RZ ;  /* 0x80000015ff0d7210 */ /* 0x000fc60007f1e0ff */
[----:B------:R-:W1:Y:S02]  /*4890*/  LDC R12, c[0x0][0x618] ;  /* 0x00018600ff0c7b82 */ /* 0x000e640000000800 */
[----:B------:R-:W-:-:S04]  /*48a0*/  IMAD.X R11, RZ, RZ, ~R6, P0 ;  /* 0x000000ffff0b7224 */ /* 0x000fc800000e0e06 */
[-C--:B------:R-:W-:Y:S02]  /*48b0*/  IMAD R6, R11, R24.reuse, RZ ;  /* 0x000000180b067224 */ /* 0x080fe400078e02ff */
[----:B------:R-:W2:Y:S01]  /*48c0*/  LDC R14, c[0x0][0x608] ;  /* 0x00018200ff0e7b82 */ /* 0x000ea20000000800 */
[----:B------:R-:W-:-:S04]  /*48d0*/  IMAD.WIDE.U32 R10, R13, R24, R16 ;  /* 0x000000180d0a7225 */ /* 0x000fc800078e0010 */
[----:B------:R-:W-:-:S03]  /*48e0*/  IMAD R13, R13, R25, R6 ;  /* 0x000000190d0d7224 */ /* 0x000fc600078e0206 */
[----:B------:R-:W3:Y:S01]  /*48f0*/  LDC R27, c[0x0][0x658] ;  /* 0x00019600ff1b7b82 */ /* 0x000ee20000000800 */
[----:B------:R-:W-:Y:S01]  /*4900*/  IMAD.IADD R11, R11, 0x1, R13 ;  /* 0x000000010b0b7824 */ /* 0x000fe200078e020d */
[----:B0-----:R-:W-:-:S04]  /*4910*/  ISETP.NE.U32.AND P0, PT, R28, RZ, PT ;  /* 0x000000ff1c00720c */ /* 0x001fc80003f05070 */
[----:B------:R-:W-:Y:S02]  /*4920*/  ISETP.NE.AND.EX P0, PT, R29, RZ, PT, P0 ;  /* 0x000000ff1d00720c */ /* 0x000fe40003f05300 */
[----:B------:R-:W0:Y:S01]  /*4930*/  LDC R20, c[0x0][0x600] ;  /* 0x00018000ff147b82 */ /* 0x000e220000000800 */
[-CC-:B-1----:R-:W-:Y:S01]  /*4940*/  SHF.R.U64 R8, R10, R12.reuse, R11.reuse ;  /* 0x0000000c0a087219 */ /* 0x182fe2000000120b */
[----:B------:R-:W-:Y:S01]  /*4950*/  IMAD.MOV.U32 R10, RZ, RZ, -0x1 ;  /* 0xffffffffff0a7424 */ /* 0x000fe200078e00ff */
[----:B------:R-:W-:-:S05]  /*4960*/  SHF.R.U32.HI R11, RZ, R12, R11 ;  /* 0x0000000cff0b7219 */ /* 0x000fca000001160b */
[----:B------:R-:W1:Y:S01]  /*4970*/  LDC R24, c[0x0][0x648] ;  /* 0x00019200ff187b82 */ /* 0x000e620000000800 */
[-CC-:B--2---:R-:W-:Y:S02]  /*4980*/  SHF.R.U64 R23, R8, R14.reuse, R11.reuse ;  /* 0x0000000e08177219 */ /* 0x184fe4000000120b */
[----:B------:R-:W-:-:S05]  /*4990*/  SHF.R.U32.HI R6, RZ, R14, R11 ;  /* 0x0000000eff067219 */ /* 0x000fca000001160b */
[----:B------:R-:W2:Y:S01]  /*49a0*/  LDC R26, c[0x0][0x638] ;  /* 0x00018e00ff1a7b82 */ /* 0x000ea20000000800 */
[-C--:B---3--:R-:W-:Y:S02]  /*49b0*/  SHF.L.U32 R10, R10, R27.reuse, RZ ;  /* 0x0000001b0a0a7219 */ /* 0x088fe400000006ff */
[-CC-:B------:R-:W-:Y:S02]  /*49c0*/  SHF.R.U64 R25, R23, R27.reuse, R6.reuse ;  /* 0x0000001b17197219 */ /* 0x180fe40000001206 */
[----:B------:R-:W-:Y:S02]  /*49d0*/  LOP3.LUT R32, RZ, R10, RZ, 0x33, !PT ;  /* 0x0000000aff207212 */ /* 0x000fe400078e33ff */
[----:B------:R-:W-:Y:S01]  /*49e0*/  SHF.R.U32.HI R11, RZ, R27, R6 ;  /* 0x0000001bff0b7219 */ /* 0x000fe20000011606 */
[----:B------:R-:W3:Y:S01]  /*49f0*/  LDC R31, c[0x0][0x610] ;  /* 0x00018400ff1f7b82 */ /* 0x000ee20000000800 */
[----:B------:R-:W-:Y:S01]  /*4a00*/  IMAD.MOV.U32 R10, RZ, RZ, R25 ;  /* 0x000000ffff0a7224 */ /* 0x000fe200078e0019 */
[----:B------:R-:W-:Y:S06]  /*4a10*/  @!P0 BRA `(.L_x_101) ;  /* 0x0000000000288947 */ /* 0x000fec0003800000 */
        /* <DEDUP_REMOVED lines=10> */
.L_x_101:
[----:B------:R-:W-:Y:S02]  /*4ac0*/  ISETP.NE.AND P0, PT, R2, 0x1, PT ;  /* 0x000000010200780c */ /* 0x000fe40003f05270 */
[----:B-1----:R-:W-:Y:S01]  /*4ad0*/  SHF.R.U64 R6, R10, R24, R11 ;  /* 0x000000180a067219 */ /* 0x002fe2000000120b */
[----:B0-----:R-:W-:Y:S01]  /*4ae0*/  VIADD R11, R20, 0xffffffff ;  /* 0xffffffff140b7836 */ /* 0x001fe20000000000 */
[----:B------:R-:W-:Y:S02]  /*4af0*/  SHF.L.U32 R30, R30, R27, RZ ;  /* 0x0000001b1e1e7219 */ /* 0x000fe400000006ff */
[----:B------:R-:W-:Y:S01]  /*4b00*/  LOP3.LUT R5, R23, R32, RZ, 0xc0, !PT ;  /* 0x0000002017057212 */ /* 0x000fe200078ec0ff */
[----:B------:R-:W-:-:S04]  /*4b10*/  IMAD.MOV R10, RZ, RZ, -R6 ;  /* 0x000000ffff0a7224 */ /* 0x000fc800078e0a06 */
[----:B------:R-:W-:Y:S01]  /*4b20*/  IMAD R6, R30, R6, R5 ;  /* 0x000000061e067224 */ /* 0x000fe200078e0205 */
[----:B------:R-:W-:Y:S01]  /*4b30*/  LOP3.LUT R5, R8, R11, RZ, 0xc0, !PT ;  /* 0x0000000b08057212 */ /* 0x000fe200078ec0ff */
[----:B------:R-:W-:Y:S02]  /*4b40*/  @P0 IMAD R7, R9, R22, R4 ;  /* 0x0000001609070224 */ /* 0x000fe400078e0204 */
[----:B--2---:R-:W-:Y:S02]  /*4b50*/  IMAD R4, R10, R26, R25 ;  /* 0x0000001a0a047224 */ /* 0x004fe400078e0219 */
[----:B---3--:R-:W-:Y:S02]  /*4b60*/  IMAD R7, R6, R31, R7 ;  /* 0x0000001f06077224 */ /* 0x008fe400078e0207 */
[----:B------:R-:W-:Y:S02]  /*4b70*/  IMAD R4, R4, R20, R5 ;  /* 0x0000001404047224 */ /* 0x000fe400078e0205 */
[----:B------:R-:W-:-:S02]  /*4b80*/  IMAD.MOV.U32 R8, RZ, RZ, 0x1 ;  /* 0x00000001ff087424 */ /* 0x000fc400078e00ff */
[----:B------:R-:W-:Y:S01]  /*4b90*/  IMAD.MOV.U32 R6, RZ, RZ, R21 ;  /* 0x000000ffff067224 */ /* 0x000fe200078e0015 */
[----:B------:R-:W-:Y:S02]  /*4ba0*/  SEL R19, R4, R7, !P0 ;  /* 0x0000000704137207 */ /* 0x000fe40004000000 */
[----:B------:R-:W-:-:S07]  /*4bb0*/  SEL R20, R7, R4, !P0 ;  /* 0x0000000407147207 */ /* 0x000fce0004000000 */
.L_x_99:
[----:B------:R-:W-:-:S08]  /*4bc0*/  NOP ;  /* 0x0000000000007918 */ /* 0x000fd00000000000 */
[----:B------:R-:W0:-:S00]  /*4bd0*/  USETMAXREG.DEALLOC.CTAPOOL 0x28 ;  /* 0x00000028000079c8 */ /* 0x000e0000080e0500 */
[----:B0-----:R-:W-:-:S13]  /*4be0*/  ISETP.NE.AND P0, PT, R3, RZ, PT ;  /* 0x000000ff0300720c */ /* 0x001fda0003f05270 */
[----:B------:R-:W-:Y:S05]  /*4bf0*/  @P0 EXIT ;  /* 0x000000000000094d */ /* 0x000fea0003800000 */
[----:B------:R-:W-:Y:S01]  /*4c00*/  LOP3.LUT P0, RZ, R8, 0xff, RZ, 0xc0, !PT ;  /* 0x000000ff08ff7812 */ /* 0x000fe2000780c0ff */
[----:B------:R-:W-:Y:S02]  /*4c10*/  IMAD.MOV.U32 R3, RZ, RZ, 0x1 ;  /* 0x00000001ff037424 */ /* 0x000fe400078e00ff */
[----:B------:R-:W-:-:S10]  /*4c20*/  IMAD.MOV.U32 R8, RZ, RZ, RZ ;  /* 0x000000ffff087224 */ /* 0x000fd400078e00ff */
[----:B------:R-:W-:Y:S05]  /*4c30*/  @!P0 BRA `(.L_x_102) ;  /* 0x0000000c00588947 */ /* 0x000fea0003800000 */
[----:B------:R-:W0:Y:S01]  /*4c40*/  LDC R3, c[0x0][0x28c] ;  /* 0x0000a300ff037b82 */ /* 0x000e220000000800 */
[----:B------:R-:W-:Y:S01]  /*4c50*/  ULDC UR5, c[0x0][0x658] ;  /* 0x0001960000057ab9 */ /* 0x000fe20000000800 */
[----:B------:R-:W-:Y:S01]  /*4c60*/  UMOV UR6, 0xffffffff ;  /* 0xffffffff00067882 */ /* 0x000fe20000000000 */
[----:B------:R-:W-:Y:S01]  /*4c70*/  BSSY B0, `(.L_x_102) ;  /* 0x00000d2000007945 */ /* 0x000fe20003800000 */
[----:B------:R-:W-:Y:S01]  /*4c80*/  USHF.L.U32 UR6, UR6, UR5, URZ ;  /* 0x0000000506067299 */ /* 0x000fe2000800063f */
[----:B------:R-:W-:Y:S01]  /*4c90*/  IMAD.MOV.U32 R10, RZ, RZ, 0x1 ;  /* 0x00000001ff0a7424 */ /* 0x000fe200078e00ff */
[----:B------:R-:W-:Y:S01]  /*4ca0*/  LOP3.LUT R13, R18, 0x2, RZ, 0xfc, !PT ;  /* 0x00000002120d7812 */ /* 0x000fe200078efcff */
[----:B------:R-:W-:Y:S01]  /*4cb0*/  IMAD.MOV.U32 R8, RZ, RZ, RZ ;  /* 0x000000ffff087224 */ /* 0x000fe200078e00ff */
[----:B------:R-:W1:Y:S01]  /*4cc0*/  S2UR UR8, SR_CgaCtaId ;  /* 0x00000000000879c3 */ /* 0x000e620000008800 */
[----:B------:R-:W-:Y:S01]  /*4cd0*/  ULDC UR4, c[0x0][0x600] ;  /* 0x0001800000047ab9 */ /* 0x000fe20000000800 */
[----:B------:R-:W-:Y:S01]  /*4ce0*/  UMOV UR7, 0x1 ;  /* 0x0000000100077882 */ /* 0x000fe20000000000 */
[----:B------:R-:W-:-:S02]  /*4cf0*/  UIADD3 UR4, UR4, -0x1, URZ ;  /* 0xffffffff04047890 */ /* 0x000fc4000fffe03f */
[----:B------:R-:W-:Y:S02]  /*4d00*/  USHF.L.U32 UR5, UR7, UR5, URZ ;  /* 0x0000000507057299 */ /* 0x000fe4000800063f */
[----:B------:R-:W-:Y:S01]  /*4d10*/  ULOP3.LUT UR6, URZ, UR6, URZ, 0x33, !UPT ;  /* 0x000000063f067292 */ /* 0x000fe2000f8e333f */
[----:B------:R-:W-:Y:S01]  /*4d20*/  ULDC.64 UR30, c[0x0][0x198] ;  /* 0x00006600001e7ab9 */ /* 0x000fe20000000a00 */
[----:B0-----:R-:W-:-:S05]  /*4d30*/  VIADD R3, R3, 0x3f ;  /* 0x0000003f03037836 */ /* 0x001fca0000000000 */
[----:B------:R-:W-:Y:S01]  /*4d40*/  SHF.R.S32.HI R4, RZ, 0x1f, R3 ;  /* 0x0000001fff047819 */ /* 0x000fe20000011403 */
[----:B-1----:R-:W-:-:S03]  /*4d50*/  IMAD.U32 R11, RZ, RZ, UR8 ;  /* 0x00000008ff0b7e24 */ /* 0x002fc6000f8e00ff */
[----:B------:R-:W-:Y:S01]  /*4d60*/  LEA.HI R4, R4, R3, RZ, 0x6 ;  /* 0x0000000304047211 */ /* 0x000fe200078f30ff */
[----:B------:R-:W-:-:S03]  /*4d70*/  IMAD.MOV.U32 R3, RZ, RZ, 0x1 ;  /* 0x00000001ff037424 */ /* 0x000fc600078e00ff */
[----:B------:R-:W-:-:S05]  /*4d80*/  SHF.R.S32.HI R9, RZ, 0x6, R4 ;  /* 0x00000006ff097819 */ /* 0x000fca0000011404 */
[----:B------:R-:W-:-:S07]  /*4d90*/  VIADD R12, R9, 0x1 ;  /* 0x00000001090c7836 */ /* 0x000fce0000000000 */
.L_x_113:
[----:B------:R-:W-:-:S03]  /*4da0*/  UMOV UR7, 0xffffffff ;  /* 0xffffffff00077882 */ /* 0x000fc60000000000 */
[----:B------:R-:W-:Y:S05]  /*4db0*/  BRA.DIV UR7, `(.L_x_103) ;  /* 0x0000000e07e07947 */ /* 0x000fea000b800000 */
[----:B------:R-:W-:-:S13]  /*4dc0*/  ELECT P6, URZ, PT ;  /* 0x00000000003f782f */ /* 0x000fda00038c0000 */
.L_x_124:
[----:B------:R-:W0:Y:S01]  /*4dd0*/  LDC R4, c[0x0][0x28c] ;  /* 0x0000a300ff047b82 */ /* 0x000e220000000800 */
[----:B------:R-:W-:Y:S01]  /*4de0*/  BSSY B1, `(.L_x_104) ;  /* 0x0000047000017945 */ /* 0x000fe20003800000 */
[----:B0-----:R-:W-:-:S13]  /*4df0*/  ISETP.LT.OR P6, PT, R4, 0x1, !P6 ;  /* 0x000000010400780c */ /* 0x001fda00077c1670 */
[----:B------:R-:W-:Y:S05]  /*4e00*/  @P6 BRA `(.L_x_105) ;  /* 0x0000000400106947 */ /* 0x000fea0003800000 */
[----:B------:R-:W-:Y:S02]  /*4e10*/  IMAD R20, R20, 0x2, R11 ;  /* 0x0000000214147824 */ /* 0x000fe400078e020b */
[----:B------:R-:W-:Y:S02]  /*4e20*/  IMAD.SHL.U32 R19, R19, 0x40, RZ ;  /* 0x0000004013137824 */ /* 0x000fe400078e00ff */
[----:B------:R-:W-:Y:S02]  /*4e30*/  IMAD.MOV.U32 R22, RZ, RZ, RZ ;  /* 0x000000ffff167224 */ /* 0x000fe400078e00ff */
[----:B------:R-:W-:Y:S02]  /*4e40*/  IMAD.MOV.U32 R4, RZ, RZ, R12 ;  /* 0x000000ffff047224 */ /* 0x000fe400078e000c */
[----:B------:R-:W-:Y:S02]  /*4e50*/  IMAD.MOV.U32 R5, RZ, RZ, R3 ;  /* 0x000000ffff057224 */ /* 0x000fe400078e0003 */
[----:B------:R-:W-:-:S02]  /*4e60*/  IMAD.MOV.U32 R14, RZ, RZ, R8 ;  /* 0x000000ffff0e7224 */ /* 0x000fc400078e0008 */
[----:B------:R-:W-:-:S07]  /*4e70*/  IMAD.SHL.U32 R21, R20, 0x40, RZ ;  /* 0x0000004014157824 */ /* 0x000fce00078e00ff */
.L_x_108:
[----:B------:R-:W0:Y:S01]  /*4e80*/  S2UR UR7, SR_CgaCtaId ;  /* 0x00000000000779c3 */ /* 0x000e220000008800 */
[----:B------:R-:W-:Y:S02]  /*4e90*/  MOV R20, 0x400 ;  /* 0x0000040000147802 */ /* 0x000fe40000000f00 */
[----:B------:R-:W-:Y:S02]  /*4ea0*/  SHF.L.U32 R7, R5, 0x1f, RZ ;  /* 0x0000001f05077819 */ /* 0x000fe400000006ff */
[----:B------:R-:W-:-:S13]  /*4eb0*/  ISETP.NE.AND P1, PT, R0, RZ, PT ;  /* 0x000000ff0000720c */ /* 0x000fda0003f25270 */
[----:B------:R-:W1:Y:S01]  /*4ec0*/  @!P1 LDC R15, c[0x0][0x500] ;  /* 0x00014000ff0f9b82 */ /* 0x000e620000000800 */
[----:B0-----:R-:W-:-:S05]  /*4ed0*/  IMAD.U32 R11, RZ, RZ, UR7 ;  /* 0x00000007ff0b7e24 */ /* 0x001fca000f8e00ff */
[----:B------:R-:W-:-:S05]  /*4ee0*/  LEA R23, R11, R20, 0x18 ;  /* 0x000000140b177211 */ /* 0x000fca00078ec0ff */
[----:B------:R-:W-:-:S04]  /*4ef0*/  IMAD R20, R14, 0x8, R23 ;  /* 0x000000080e147824 */ /* 0x000fc800078e0217 */
[----:B------:R-:W0:Y:S02]  /*4f00*/  SYNCS.PHASECHK.TRANS64.TRYWAIT P0, [R20+URZ+0x20], R7 ;  /* 0x00002007140075a7 */ /* 0x000e24000800017f */
[----:B01----:R-:W-:Y:S05]  /*4f10*/  @!P0 BRA `(.L_x_106) ;  /* 0x0000000c00a88947 */ /* 0x003fea0003800000 */
.L_x_125:
[----:B0-----:R-:W-:Y:S01]  /*4f20*/  PRMT R7, R13, 0x9910, RZ ;  /* 0x000099100d077816 */ /* 0x001fe200000000ff */
[----:B------:R0:W-:Y:S03]  /*4f30*/  @!P1 SYNCS.ARRIVE.TRANS64 RZ, [R20+URZ], R15 ;  /* 0x0000000f14ff99a7 */ /* 0x0001e6000800003f */
[----:B------:R-:W-:-:S13]  /*4f40*/  ISETP.NE.AND P0, PT, R7, 0x2, PT ;  /* 0x000000020700780c */ /* 0x000fda0003f05270 */
[----:B0-----:R-:W-:Y:S05]  /*4f50*/  @P0 BRA `(.L_x_107) ;  /* 0x0000000000040947 */ /* 0x001fea0003800000 */
[----:B------:R-:W-:Y:S01]  /*4f60*/  BPT.TRAP 0x1 ;  /* 0x000000040000795c */ /* 0x000fe20000300000 */
.L_x_107:
[----:B------:R-:W-:Y:S01]  /*4f70*/  IMAD R7, R14, 0x4, R11 ;  /* 0x000000040e077824 */ /* 0x000fe200078e020b */
[----:B------:R-:W-:Y:S01]  /*4f80*/  R2UR UR34, R22 ;  /* 0x00000000162272ca */ /* 0x000fe200000e0000 */
[----:B------:R-:W-:Y:S01]  /*4f90*/  VIADD R4, R4, 0xffffffff ;  /* 0xffffffff04047836 */ /* 0x000fe20000000000 */
[----:B------:R-:W-:Y:S01]  /*4fa0*/  R2UR UR33, R20 ;  /* 0x00000000142172ca */ /* 0x000fe200000e0000 */
[----:B------:R-:W-:Y:S01]  /*4fb0*/  IMAD.SHL.U32 R7, R7, 0x800, RZ ;  /* 0x0000080007077824 */ /* 0x000fe200078e00ff */
[----:B------:R-:W-:Y:S01]  /*4fc0*/  R2UR UR36, R6 ;  /* 0x00000000062472ca */ /* 0x000fe200000e0000 */
[----:B------:R-:W-:Y:S01]  /*4fd0*/  UIADD3 UR14, UP0, UR30, 0xf0, URZ ;  /* 0x000000f01e0e7890 */ /* 0x000fe2000ff1e03f */
[----:B------:R-:W-:Y:S01]  /*4fe0*/  R2UR UR35, R21 ;  /* 0x00000000152372ca */ /* 0x000fe200000e0000 */
[--C-:B------:R-:W-:Y:S01]  /*4ff0*/  IMAD R7, R7, 0x4, R23.reuse ;  /* 0x0000000407077824 */ /* 0x100fe200078e0217 */
[----:B------:R-:W-:Y:S01]  /*5000*/  R2UR UR19, R19 ;  /* 0x00000000131372ca */ /* 0x000fe200000e0000 */
[----:B------:R-:W-:Y:S01]  /*5010*/  IMAD R23, R14, 0x4000, R23 ;  /* 0x000040000e177824 */ /* 0x000fe200078e0217 */
[----:B------:R-:W-:Y:S01]  /*5020*/  UIADD3 UR42, UP1, UR30, 0x1f0, URZ ;  /* 0x000001f01e2a7890 */ /* 0x000fe2000ff3e03f */
[----:B------:R-:W-:Y:S01]  /*5030*/  ISETP.GT.AND P1, PT, R4, 0x1, PT ;  /* 0x000000010400780c */ /* 0x000fe20003f24270 */
[----:B------:R-:W-:Y:S01]  /*5040*/  UIADD3.X UR15, URZ, UR31, URZ, UP0, !UPT ;  /* 0x0000001f3f0f7290 */ /* 0x000fe200087fe43f */
[----:B------:R-:W-:Y:S01]  /*5050*/  R2UR UR24, R7 ;  /* 0x00000000071872ca */ /* 0x000fe200000e0000 */
[----:B------:R-:W-:Y:S01]  /*5060*/  UIADD3 UR26, UR34, 0x20, URZ ;  /* 0x00000020221a7890 */ /* 0x000fe2000fffe03f */
[----:B------:R-:W-:Y:S01]  /*5070*/  R2UR UR8, R23 ;  /* 0x00000000170872ca */ /* 0x000fe200000e0000 */
[----:B------:R-:W-:Y:S01]  /*5080*/  UIADD3.X UR43, URZ, UR31, URZ, UP1, !UPT ;  /* 0x0000001f3f2b7290 */ /* 0x000fe20008ffe43f */
[----:B------:R-:W-:Y:S01]  /*5090*/  VIADD R14, R14, 0x1 ;  /* 0x000000010e0e7836 */ /* 0x000fe20000000000 */
[----:B------:R-:W-:Y:S01]  /*50a0*/  UMOV UR7, 0x30000 ;  /* 0x0003000000077882 */ /* 0x000fe20000000000 */
[----:B------:R-:W-:Y:S01]  /*50b0*/  UMOV UR22, 0x0 ;  /* 0x0000000000167882 */ /* 0x000fe20000000000 */
[----:B------:R-:W-:Y:S01]  /*50c0*/  UMOV UR23, 0x10000000 ;  /* 0x1000000000177882 */ /* 0x000fe20000000000 */
[----:B------:R-:W-:Y:S01]  /*50d0*/  UMOV UR25, UR33 ;  /* 0x0000002100197c82 */ /* 0x000fe20008000000 */
[----:B------:R-:W-:Y:S01]  /*50e0*/  ISETP.NE.AND P0, PT, R14, 0x4, PT ;  /* 0x000000040e00780c */ /* 0x000fe20003f05270 */
[----:B------:R-:W-:Y:S01]  /*50f0*/  UMOV UR28, UR36 ;  /* 0x00000024001c7c82 */ /* 0x000fe20008000000 */
[----:B------:R-:W-:Y:S01]  /*5100*/  UMOV UR27, UR35 ;  /* 0x00000023001b7c82 */ /* 0x000fe20008000000 */
[----:B------:R-:W-:Y:S01]  /*5110*/  UMOV UR17, UR33 ;  /* 0x0000002100117c82 */ /* 0x000fe20008000000 */
[----:B------:R-:W-:Y:S01]  /*5120*/  UIADD3 UR32, UR24, 0x100, URZ ;  /* 0x0000010018207890 */ /* 0x000fe2000fffe03f */
[----:B------:R-:W-:Y:S01]  /*5130*/  SEL R20, RZ, 0x1, P0 ;  /* 0x00000001ff147807 */ /* 0x000fe20000000000 */
[----:B------:R-:W-:Y:S01]  /*5140*/  UIADD3 UR24, UR24, 0x4100, URZ ;  /* 0x0000410018187890 */ /* 0x000fe2000fffe03f */
[----:B------:R-:W-:Y:S01]  /*5150*/  VIADD R22, R22, 0x40 ;  /* 0x0000004016167836 */ /* 0x000fe20000000000 */
[----:B------:R-:W-:Y:S01]  /*5160*/  UIADD3 UR16, UR8, 0x20100, URZ ;  /* 0x0002010008107890 */ /* 0x000fe2000fffe03f */
[----:B------:R-:W-:Y:S01]  /*5170*/  LOP3.LUT R5, R5, R20, RZ, 0x3c, !PT ;  /* 0x0000001405057212 */ /* 0x000fe200078e3cff */
[----:B------:R-:W-:Y:S01]  /*5180*/  UIADD3 UR8, UR8, 0x22100, URZ ;  /* 0x0002210008087890 */ /* 0x000fe2000fffe03f */
[----:B------:R-:W-:Y:S01]  /*5190*/  SEL R14, R14, RZ, P0 ;  /* 0x000000ff0e0e7207 */ /* 0x000fe20000000000 */
[----:B------:R-:W-:Y:S01]  /*51a0*/  UMOV UR18, UR34 ;  /* 0x0000002200127c82 */ /* 0x000fe20008000000 */
[----:B------:R-:W-:Y:S01]  /*51b0*/  UMOV UR20, UR36 ;  /* 0x0000002400147c82 */ /* 0x000fe20008000000 */
[----:B------:R0:W-:Y:S01]  /*51c0*/  UTMALDG.3D.MULTICAST [UR32], [UR14], UR7, desc[UR22] ;  /* 0x000016200e0073b4 */ /* 0x0001e20008011807 */
[----:B------:R-:W-:Y:S01]  /*51d0*/  UMOV UR9, UR33 ;  /* 0x0000002100097c82 */ /* 0x000fe20008000000 */
[----:B------:R-:W-:Y:S01]  /*51e0*/  UMOV UR11, UR19 ;  /* 0x00000013000b7c82 */ /* 0x000fe20008000000 */
[----:B------:R-:W-:Y:S01]  /*51f0*/  UMOV UR12, UR36 ;  /* 0x00000024000c7c82 */ /* 0x000fe20008000000 */
[----:B------:R-:W-:Y:S01]  /*5200*/  UMOV UR10, UR26 ;  /* 0x0000001a000a7c82 */ /* 0x000fe20008000000 */
[----:B------:R0:W-:Y:S01]  /*5210*/  UTMALDG.3D.MULTICAST [UR24], [UR14], UR7, desc[UR22] ;  /* 0x000016180e0073b4 */ /* 0x0001e20008011807 */
[----:B------:R0:W-:Y:S01]  /*5220*/  UTMALDG.3D [UR16], [UR42], desc[UR22] ;  /* 0x000016102a0075b4 */ /* 0x0001e20008011000 */
[----:B------:R0:W-:Y:S02]  /*5230*/  UTMALDG.3D [UR8], [UR42], desc[UR22] ;  /* 0x000016082a0075b4 */ /* 0x0001e40008011000 */
[----:B0-----:R-:W-:Y:S05]  /*5240*/  @P1 BRA `(.L_x_108) ;  /* 0xfffffffc000c1947 */ /* 0x001fea000383ffff */
.L_x_105:
[----:B------:R-:W-:Y:S05]  /*5250*/  BSYNC B1 ;  /* 0x0000000000017941 */ /* 0x000fea0003800000 */
.L_x_104:
[----:B------:R-:W-:Y:S01]  /*5260*/  LOP3.LUT P1, RZ, R10, 0xff, RZ, 0xc0, !PT ;  /* 0x000000ff0aff7812 */ /* 0x000fe2000782c0ff */
[----:B------:R-:W-:Y:S01]  /*5270*/  IMAD.IADD R8, R9, 0x1, R8 ;  /* 0x0000000109087824 */ /* 0x000fe200078e0208 */
[----:B------:R-:W-:Y:S01]  /*5280*/  IADD3 R16, P2, R16, UR38, RZ ;  /* 0x0000002610107c10 */ /* 0x000fe2000ff5e0ff */
[----:B------:R-:W-:Y:S01]  /*5290*/  ULDC.64 UR8, c[0x0][0x650] ;  /* 0x0001940000087ab9 */ /* 0x000fe20000000a00 */
[----:B------:R-:W-:Y:S01]  /*52a0*/  BSSY B1, `(.L_x_109) ;  /* 0x000006c000017945 */ /* 0x000fe20003800000 */
[----:B------:R-:W-:Y:S01]  /*52b0*/  IMAD.MOV.U32 R20, RZ, RZ, -0x1 ;  /* 0xffffffffff147424 */ /* 0x000fe200078e00ff */
[----:B------:R-:W-:Y:S01]  /*52c0*/  SHF.R.U32.HI R4, RZ, 0x2, R8 ;  /* 0x00000002ff047819 */ /* 0x000fe20000011608 */
[----:B------:R-:W-:Y:S01]  /*52d0*/  IMAD.MOV.U32 R19, RZ, RZ, -0x1 ;  /* 0xffffffffff137424 */ /* 0x000fe200078e00ff */
[----:B------:R-:W-:Y:S02]  /*52e0*/  ISETP.GT.U32.AND P0, PT, R8, 0x3, PT ;  /* 0x000000030800780c */ /* 0x000fe40003f04070 */
[----:B------:R-:W-:-:S02]  /*52f0*/  LOP3.LUT R4, R4, 0x1, RZ, 0xc0, !PT ;  /* 0x0000000104047812 */ /* 0x000fc400078ec0ff */
[----:B------:R-:W-:Y:S01]  /*5300*/  ISETP.LT.U32.AND P0, PT, R9, 0x4, P0 ;  /* 0x000000040900780c */ /* 0x000fe20000701070 */
[----:B------:R-:W0:Y:S01]  /*5310*/  @P1 S2R R11, SR_CgaCtaId ;  /* 0x00000000000b1919 */ /* 0x000e220000008800 */
[----:B------:R-:W-:Y:S02]  /*5320*/  @P1 MOV R6, 0x400 ;  /* 0x0000040000061802 */ /* 0x000fe40000000f00 */
[----:B------:R-:W-:Y:S02]  /*5330*/  IADD3.X R17, R17, UR41, RZ, P2, !PT ;  /* 0x0000002911117c10 */ /* 0x000fe400097fe4ff */
[----:B------:R-:W-:Y:S02]  /*5340*/  ISETP.GE.U32.AND P2, PT, R16, UR8, PT ;  /* 0x0000000810007c0c */ /* 0x000fe4000bf46070 */
[----:B------:R-:W-:Y:S02]  /*5350*/  LOP3.LUT R8, R8, 0x3, RZ, 0xc0, !PT ;  /* 0x0000000308087812 */ /* 0x000fe400078ec0ff */
[----:B------:R-:W-:-:S02]  /*5360*/  PRMT R10, RZ, 0x7610, R10 ;  /* 0x00007610ff0a7816 */ /* 0x000fc4000000000a */
[----:B0-----:R-:W-:-:S04]  /*5370*/  @P1 LEA R6, R11, R6, 0x18 ;  /* 0x000000060b061211 */ /* 0x001fc800078ec0ff */
[----:B------:R0:W-:Y:S01]  /*5380*/  @P1 SYNCS.ARRIVE.TRANS64.A1T0 RZ, [R6+URZ+0x58], RZ ;  /* 0x000058ff06ff19a7 */ /* 0x0001e2000810003f */
[----:B------:R-:W-:Y:S02]  /*5390*/  ISETP.NE.U32.AND P1, PT, R4, 0x1, PT ;  /* 0x000000010400780c */ /* 0x000fe40003f25070 */
[----:B------:R-:W-:Y:S02]  /*53a0*/  SEL R4, RZ, 0x1, !P0 ;  /* 0x00000001ff047807 */ /* 0x000fe40004000000 */
[----:B------:R-:W-:Y:S02]  /*53b0*/  ISETP.GE.U32.AND.EX P0, PT, R17, UR9, PT, P2 ;  /* 0x0000000911007c0c */ /* 0x000fe4000bf06120 */
[----:B------:R-:W-:Y:S01]  /*53c0*/  ISETP.GT.U32.AND P1, PT, R9, 0x3, !P1 ;  /* 0x000000030900780c */ /* 0x000fe20004f24070 */
[----:B0-----:R-:W-:-:S03]  /*53d0*/  IMAD.MOV.U32 R6, RZ, RZ, -0x1 ;  /* 0xffffffffff067424 */ /* 0x001fc600078e00ff */
[----:B------:R-:W-:-:S04]  /*53e0*/  SEL R5, RZ, 0x1, !P1 ;  /* 0x00000001ff057807 */ /* 0x000fc80004800000 */
[--C-:B------:R-:W-:Y:S02]  /*53f0*/  LOP3.LUT R3, R5, R3, R4.reuse, 0x96, !PT ;  /* 0x0000000305037212 */ /* 0x100fe400078e9604 */
[----:B------:R-:W-:Y:S01]  /*5400*/  PRMT R4, RZ, 0x7610, R4 ;  /* 0x00007610ff047816 */ /* 0x000fe20000000004 */
[----:B------:R-:W-:Y:S06]  /*5410*/  @P0 BRA `(.L_x_110) ;  /* 0x0000000400500947 */ /* 0x000fec0003800000 */
[----:B------:R-:W0:Y:S01]  /*5420*/  S2R R19, SR_CTAID.X ;  /* 0x0000000000137919 */ /* 0x000e220000002500 */
[----:B------:R-:W-:Y:S01]  /*5430*/  ULDC.64 UR8, c[0x0][0x628] ;  /* 0x00018a0000087ab9 */ /* 0x000fe20000000a00 */
[----:B------:R-:W1:Y:S01]  /*5440*/  LDC R20, c[0x0][0x144] ;  /* 0x00005100ff147b82 */ /* 0x000e620000000800 */
[----:B------:R-:W-:Y:S01]  /*5450*/  ISETP.NE.U32.AND P0, PT, RZ, UR8, PT ;  /* 0x00000008ff007c0c */ /* 0x000fe2000bf05070 */
[----:B------:R-:W2:Y:S01]  /*5460*/  S2R R14, SR_CTAID.Y ;  /* 0x00000000000e7919 */ /* 0x000ea20000002600 */
[----:B------:R-:W-:Y:S01]  /*5470*/  ULDC UR10, c[0x0][0x630] ;  /* 0x00018c00000a7ab9 */ /* 0x000fe20000000800 */
[----:B------:R-:W-:Y:S01]  /*5480*/  ULDC UR11, c[0x0][0x150] ;  /* 0x00005400000b7ab9 */ /* 0x000fe20000000800 */
[----:B------:R-:W-:Y:S01]  /*5490*/  ISETP.NE.AND.EX P0, PT, RZ, UR9, PT, P0 ;  /* 0x00000009ff007c0c */ /* 0x000fe2000bf05300 */
[----:B------:R-:W-:Y:S02]  /*54a0*/  IMAD.MOV.U32 R4, RZ, RZ, R16 ;  /* 0x000000ffff047224 */ /* 0x000fe400078e0010 */
[----:B------:R-:W-:Y:S01]  /*54b0*/  IMAD.MOV.U32 R5, RZ, RZ, R17 ;  /* 0x000000ffff057224 */ /* 0x000fe200078e0011 */
[----:B0-----:R-:W-:-:S09]  /*54c0*/  I2FP.F32.U32 R21, R19 ;  /* 0x0000001300157245 */ /* 0x001fd20000201000 */
[----:B------:R-:W-:Y:S05]  /*54d0*/  @!P0 BRA `(.L_x_111) ;  /* 0x0000000000288947 */ /* 0x000fea0003800000 */
[----:B------:R-:W-:Y:S02]  /*54e0*/  ULDC UR7, c[0x0][0x634] ;  /* 0x00018d0000077ab9 */ /* 0x000fe40000000800 */
[----:B------:R-:W-:-:S05]  /*54f0*/  IADD3 R5, P0, R16, UR7, RZ ;  /* 0x0000000710057c10 */ /* 0x000fca000ff1e0ff */
[----:B------:R-:W-:-:S04]  /*5500*/  IMAD.X R15, RZ, RZ, R17, P0 ;  /* 0x000000ffff0f7224 */ /* 0x000fc800000e0611 */
[----:B------:R-:W-:-:S04]  /*5510*/  IMAD.WIDE.U32 R6, R15, UR8, RZ ;  /* 0x000000080f067c25 */ /* 0x000fc8000f8e00ff */
[----:B------:R-:W-:-:S04]  /*5520*/  IMAD.WIDE.U32 R6, P0, R5, UR9, R6 ;  /* 0x0000000905067c25 */ /* 0x000fc8000f800006 */
[----:B------:R-:W-:-:S04]  /*5530*/  IMAD.WIDE.U32 R4, R5, UR8, RZ ;  /* 0x0000000805047c25 */ /* 0x000fc8000f8e00ff */
[----:B------:R-:W-:Y:S01]  /*5540*/  IMAD.MOV.U32 R4, RZ, RZ, R7 ;  /* 0x000000ffff047224 */ /* 0x000fe200078e0007 */
[----:B------:R-:W-:Y:S01]  /*5550*/  IADD3 RZ, P1, R5, R6, RZ ;  /* 0x0000000605ff7210 */ /* 0x000fe20007f3e0ff */
[----:B------:R-:W-:-:S04]  /*5560*/  IMAD.X R5, RZ, RZ, RZ, P0 ;  /* 0x000000ffff057224 */ /* 0x000fc800000e06ff */
[----:B------:R-:W-:-:S08]  /*5570*/  IMAD.WIDE.U32.X R4, R15, UR9, R4, P1 ;  /* 0x000000090f047c25 */ /* 0x000fd000088e0404 */
.L_x_111:
[----:B------:R-:W-:Y:S01]  /*5580*/  FMUL R21, R21, UR11 ;  /* 0x0000000b15157c20 */ /* 0x000fe20008400000 */
[--C-:B------:R-:W-:Y:S01]  /*5590*/  SHF.R.U64 R15, R4, UR10, R5.reuse ;  /* 0x0000000a040f7c19 */ /* 0x100fe20008001205 */
[----:B------:R-:W-:Y:S01]  /*55a0*/  ULDC.64 UR8, c[0x0][0x620] ;  /* 0x0001880000087ab9 */ /* 0x000fe20000000a00 */
[----:B------:R-:W-:Y:S01]  /*55b0*/  SHF.R.U32.HI R4, RZ, UR10, R5 ;  /* 0x0000000aff047c19 */ /* 0x000fe20008011605 */
[----:B------:R-:W-:Y:S01]  /*55c0*/  ULDC.64 UR10, c[0x0][0x640] ;  /* 0x00019000000a7ab9 */ /* 0x000fe20000000a00 */
[----:B------:R-:W-:Y:S01]  /*55d0*/  IADD3 R5, P0, RZ, -R15, RZ ;  /* 0x8000000fff057210 */ /* 0x000fe20007f1e0ff */
[----:B------:R-:W0:Y:S01]  /*55e0*/  F2I.U32.TRUNC.NTZ R21, R21 ;  /* 0x0000001500157305 */ /* 0x000e22000020f000 */
[----:B------:R-:W-:-:S03]  /*55f0*/  ULDC UR7, c[0x0][0x618] ;  /* 0x0001860000077ab9 */ /* 0x000fc60000000800 */
[----:B------:R-:W-:Y:S01]  /*5600*/  IMAD.X R4, RZ, RZ, ~R4, P0 ;  /* 0x000000ffff047224 */ /* 0x000fe200000e0e04 */
[----:B------:R-:W-:-:S03]  /*5610*/  ISETP.NE.U32.AND P0, PT, RZ, UR10, PT ;  /* 0x0000000aff007c0c */ /* 0x000fc6000bf05070 */
[----:B------:R-:W-:Y:S01]  /*5620*/  IMAD R4, R4, UR8, RZ ;  /* 0x0000000804047c24 */ /* 0x000fe2000f8e02ff */
[----:B------:R-:W-:-:S03]  /*5630*/  ISETP.NE.AND.EX P0, PT, RZ, UR11, PT, P0 ;  /* 0x0000000bff007c0c */ /* 0x000fc6000bf05300 */
[C---:B------:R-:W-:Y:S02]  /*5640*/  IMAD R7, R5.reuse, UR9, R4 ;  /* 0x0000000905077c24 */ /* 0x040fe4000f8e0204 */
[----:B------:R-:W-:Y:S01]  /*5650*/  IMAD.WIDE.U32 R4, R5, UR8, R16 ;  /* 0x0000000805047c25 */ /* 0x000fe2000f8e0010 */
[----:B------:R-:W-:-:S03]  /*5660*/  ULDC UR8, c[0x0][0x154] ;  /* 0x0000550000087ab9 */ /* 0x000fc60000000800 */
[----:B0-----:R-:W-:Y:S02]  /*5670*/  IMAD.MOV R6, RZ, RZ, -R21 ;  /* 0x000000ffff067224 */ /* 0x001fe400078e0a15 */
[----:B------:R-:W0:Y:S01]  /*5680*/  LDC R21, c[0x0][0x148] ;  /* 0x00005200ff157b82 */ /* 0x000e220000000800 */
[----:B------:R-:W-:Y:S02]  /*5690*/  IMAD.IADD R5, R5, 0x1, R7 ;  /* 0x0000000105057824 */ /* 0x000fe400078e0207 */
[----:B-1----:R-:W-:Y:S01]  /*56a0*/  IMAD R19, R20, R6, R19 ;  /* 0x0000000614137224 */ /* 0x002fe200078e0213 */
[----:B--2---:R-:W-:Y:S02]  /*56b0*/  I2FP.F32.U32 R6, R14 ;  /* 0x0000000e00067245 */ /* 0x004fe40000201000 */
[--C-:B------:R-:W-:Y:S02]  /*56c0*/  SHF.R.U64 R20, R4, UR7, R5.reuse ;  /* 0x0000000704147c19 */ /* 0x100fe40008001205 */
[----:B------:R-:W-:Y:S01]  /*56d0*/  SHF.R.U32.HI R5, RZ, UR7, R5 ;  /* 0x00000007ff057c19 */ /* 0x000fe20008011605 */
[----:B------:R-:W-:Y:S01]  /*56e0*/  FMUL R6, R6, UR8 ;  /* 0x0000000806067c20 */ /* 0x000fe20008400000 */
[----:B------:R-:W-:-:S02]  /*56f0*/  ULDC UR7, c[0x0][0x608] ;  /* 0x0001820000077ab9 */ /* 0x000fc40000000800 */
[--C-:B------:R-:W-:Y:S01]  /*5700*/  SHF.R.U64 R23, R20, UR7, R5.reuse ;  /* 0x0000000714177c19 */ /* 0x100fe20008001205 */
[----:B------:R1:W2:Y:S01]  /*5710*/  F2I.U32.TRUNC.NTZ R24, R6 ;  /* 0x0000000600187305 */ /* 0x0002a2000020f000 */
[----:B------:R-:W-:Y:S01]  /*5720*/  SHF.R.U32.HI R4, RZ, UR7, R5 ;  /* 0x00000007ff047c19 */ /* 0x000fe20008011605 */
[----:B------:R-:W-:-:S03]  /*5730*/  ULDC UR7, c[0x0][0x658] ;  /* 0x0001960000077ab9 */ /* 0x000fc60000000800 */
[--C-:B------:R-:W-:Y:S02]  /*5740*/  SHF.R.U64 R22, R23, UR7, R4.reuse ;  /* 0x0000000717167c19 */ /* 0x100fe40008001204 */
[----:B------:R-:W-:-:S03]  /*5750*/  SHF.R.U32.HI R25, RZ, UR7, R4 ;  /* 0x00000007ff197c19 */ /* 0x000fc60008011604 */
[----:B------:R-:W-:Y:S02]  /*5760*/  IMAD.MOV.U32 R4, RZ, RZ, R22 ;  /* 0x000000ffff047224 */ /* 0x000fe400078e0016 */
[----:B------:R-:W-:Y:S01]  /*5770*/  IMAD.MOV.U32 R5, RZ, RZ, R25 ;  /* 0x000000ffff057224 */ /* 0x000fe200078e0019 */
[----:B-1----:R-:W-:Y:S06]  /*5780*/  @!P0 BRA `(.L_x_112) ;  /* 0x0000000000288947 */ /* 0x002fec0003800000 */
        /* <DEDUP_REMOVED lines=10> */
.L_x_112:
[----:B------:R-:W-:Y:S01]  /*5830*/  ISETP.NE.AND P0, PT, R2, 0x1, PT ;  /* 0x000000010200780c */ /* 0x000fe20003f05270 */
[----:B------:R-:W-:Y:S01]  /*5840*/  ULDC UR7, c[0x0][0x648] ;  /* 0x0001920000077ab9 */ /* 0x000fe20000000800 */
[----:B------:R-:W-:Y:S01]  /*5850*/  LOP3.LUT R23, R23, UR6, RZ, 0xc0, !PT ;  /* 0x0000000617177c12 */ /* 0x000fe2000f8ec0ff */
[----:B--2---:R-:W-:Y:S01]  /*5860*/  IMAD.MOV R24, RZ, RZ, -R24 ;  /* 0x000000ffff187224 */ /* 0x004fe200078e0a18 */
[----:B------:R-:W-:Y:S01]  /*5870*/  SHF.R.U64 R4, R4, UR7, R5 ;  /* 0x0000000704047c19 */ /* 0x000fe20008001205 */
[----:B------:R-:W-:Y:S01]  /*5880*/  ULDC UR7, c[0x0][0x638] ;  /* 0x00018e0000077ab9 */ /* 0x000fe20000000800 */
[----:B------:R-:W-:Y:S01]  /*5890*/  LOP3.LUT R7, R20, UR4, RZ, 0xc0, !PT ;  /* 0x0000000414077c12 */ /* 0x000fe2000f8ec0ff */
[----:B------:R-:W-:Y:S01]  /*58a0*/  ULDC UR8, c[0x0][0x610] ;  /* 0x0001840000087ab9 */ /* 0x000fe20000000800 */
[----:B------:R-:W-:Y:S02]  /*58b0*/  IMAD.MOV.U32 R6, RZ, RZ, R15 ;  /* 0x000000ffff067224 */ /* 0x000fe400078e000f */
[----:B------:R-:W-:-:S02]  /*58c0*/  IMAD.MOV R5, RZ, RZ, -R4 ;  /* 0x000000ffff057224 */ /* 0x000fc400078e0a04 */
[----:B------:R-:W-:Y:S02]  /*58d0*/  IMAD R4, R4, UR5, R23 ;  /* 0x0000000504047c24 */ /* 0x000fe4000f8e0217 */
[----:B0-----:R-:W-:Y:S02]  /*58e0*/  @P0 IMAD R19, R21, R24, R14 ;  /* 0x0000001815130224 */ /* 0x001fe400078e020e */
[----:B------:R-:W-:Y:S01]  /*58f0*/  IMAD R22, R5, UR7, R22 ;  /* 0x0000000705167c24 */ /* 0x000fe2000f8e0216 */
[----:B------:R-:W-:Y:S01]  /*5900*/  ULDC UR7, c[0x0][0x600] ;  /* 0x0001800000077ab9 */ /* 0x000fe20000000800 */
[----:B------:R-:W-:Y:S02]  /*5910*/  IMAD R20, R4, UR8, R19 ;  /* 0x0000000804147c24 */ /* 0x000fe4000f8e0213 */
[----:B------:R-:W-:Y:S02]  /*5920*/  IMAD R5, R22, UR7, R7 ;  /* 0x0000000716057c24 */ /* 0x000fe4000f8e0207 */
[----:B------:R-:W-:-:S03]  /*5930*/  IMAD.MOV.U32 R4, RZ, RZ, 0x1 ;  /* 0x00000001ff047424 */ /* 0x000fc600078e00ff */
[----:B------:R-:W-:Y:S02]  /*5940*/  SEL R19, R5, R20, !P0 ;  /* 0x0000001405137207 */ /* 0x000fe40004000000 */
[----:B------:R-:W-:-:S07]  /*5950*/  SEL R20, R20, R5, !P0 ;  /* 0x0000000514147207 */ /* 0x000fce0004000000 */
.L_x_110:
[----:B------:R-:W-:Y:S05]  /*5960*/  BSYNC B1 ;  /* 0x0000000000017941 */ /* 0x000fea0003800000 */
.L_x_109:
[----:B------:R-:W-:-:S13]  /*5970*/  LOP3.LUT P0, RZ, R4, 0xff, RZ, 0xc0, !PT ;  /* 0x000000ff04ff7812 */ /* 0x000fda000780c0ff */
[----:B------:R-:W-:Y:S05]  /*5980*/  @P0 BRA `(.L_x_113) ;  /* 0xfffffff400040947 */ /* 0x000fea000383ffff */
[----:B------:R-:W-:Y:S05]  /*5990*/  BSYNC B0 ;  /* 0x0000000000007941 */ /* 0x000fea0003800000 */
.L_x_102:
[----:B------:R-:W-:-:S03]  /*59a0*/  UMOV UR7, 0xffffffff ;  /* 0xffffffff00077882 */ /* 0x000fc60000000000 */
[----:B------:R-:W-:Y:S05]  /*59b0*/  BRA.DIV UR7, `(.L_x_114) ;  /* 0x0000000607147947 */ /* 0x000fea000b800000 */
[----:B------:R-:W-:-:S13]  /*59c0*/  ELECT P6, URZ, PT ;  /* 0x00000000003f782f */ /* 0x000fda00038c0000 */
.L_x_128:
[----:B------:R-:W-:Y:S04]  /*59d0*/  BSSY B0, `(.L_x_115) ;  /* 0x000002b000007945 */ /* 0x000fe80003800000 */
[----:B------:R-:W-:Y:S05]  /*59e0*/  @!P6 BRA `(.L_x_116) ;  /* 0x0000000000a4e947 */ /* 0x000fea0003800000 */
[----:B------:R-:W-:-:S04]  /*59f0*/  LOP3.LUT R18, R18, 0x2, RZ, 0xfc, !PT ;  /* 0x0000000212127812 */ /* 0x000fc800078efcff */
[----:B------:R-:W-:-:S13]  /*5a00*/  ISETP.NE.AND P0, PT, R18, 0x3, PT ;  /* 0x000000031200780c */ /* 0x000fda0003f05270 */
[----:B------:R-:W-:Y:S05]  /*5a10*/  @!P0 BRA `(.L_x_117) ;  /* 0x0000000000048947 */ /* 0x000fea0003800000 */
[----:B------:R-:W-:Y:S01]  /*5a20*/  BPT.TRAP 0x1 ;  /* 0x000000040000795c */ /* 0x000fe20000300000 */
.L_x_117:
[----:B------:R-:W0:Y:S01]  /*5a30*/  S2R R5, SR_CgaCtaId ;  /* 0x0000000000057919 */ /* 0x000e220000008800 */
[----:B------:R-:W-:Y:S02]  /*5a40*/  MOV R0, 0x400 ;  /* 0x0000040000007802 */ /* 0x000fe40000000f00 */
[----:B------:R-:W-:Y:S02]  /*5a50*/  SHF.L.U32 R2, R3, 0x1f, RZ ;  /* 0x0000001f03027819 */ /* 0x000fe400000006ff */
[----:B0-----:R-:W-:-:S05]  /*5a60*/  LEA R5, R5, R0, 0x18 ;  /* 0x0000000005057211 */ /* 0x001fca00078ec0ff */
[----:B------:R-:W-:-:S04]  /*5a70*/  VIADD R5, R5, 0x20 ;  /* 0x0000002005057836 */ /* 0x000fc80000000000 */
[C---:B------:R-:W-:Y:S02]  /*5a80*/  IMAD R7, R8.reuse, 0x8, R5 ;  /* 0x0000000808077824 */ /* 0x040fe400078e0205 */
[----:B------:R-:W-:Y:S02]  /*5a90*/  VIADD R8, R8, 0x1 ;  /* 0x0000000108087836 */ /* 0x000fe40000000000 */
[----:B------:R-:W0:Y:S03]  /*5aa0*/  SYNCS.PHASECHK.TRANS64.TRYWAIT P0, [R7+URZ], R2 ;  /* 0x00000002070075a7 */ /* 0x000e26000800017f */
[----:B------:R-:W-:-:S04]  /*5ab0*/  ISETP.NE.AND P1, PT, R8, 0x4, PT ;  /* 0x000000040800780c */ /* 0x000fc80003f25270 */
[----:B------:R-:W-:Y:S02]  /*5ac0*/  SEL R0, RZ, 0x1, P1 ;  /* 0x00000001ff007807 */ /* 0x000fe40000800000 */
[----:B------:R-:W-:Y:S02]  /*5ad0*/  SEL R8, R8, RZ, P1 ;  /* 0x000000ff08087207 */ /* 0x000fe40000800000 */
[----:B------:R-:W-:-:S03]  /*5ae0*/  LOP3.LUT R9, R3, R0, RZ, 0x3c, !PT ;  /* 0x0000000003097212 */ /* 0x000fc600078e3cff */
[----:B------:R-:W-:Y:S01]  /*5af0*/  IMAD R6, R8, 0x8, R5 ;  /* 0x0000000808067824 */ /* 0x000fe200078e0205 */
[----:B------:R-:W-:Y:S01]  /*5b00*/  SHF.L.U32 R3, R9, 0x1f, RZ ;  /* 0x0000001f09037819 */ /* 0x000fe200000006ff */
[----:B0-----:R-:W-:Y:S06]  /*5b10*/  @!P0 BRA `(.L_x_118) ;  /* 0x0000000000dc8947 */ /* 0x001fec0003800000 */
.L_x_129:
[----:B------:R-:W1:Y:S01]  /*5b20*/  SYNCS.PHASECHK.TRANS64.TRYWAIT P0, [R6+URZ], R3 ;  /* 0x00000003060075a7 */ /* 0x000e62000800017f */
[----:B------:R-:W-:-:S05]  /*5b30*/  VIADD R0, R8, 0x1 ;  /* 0x0000000108007836 */ /* 0x000fca0000000000 */
[----:B------:R-:W-:-:S04]  /*5b40*/  ISETP.NE.AND P1, PT, R0, 0x4, PT ;  /* 0x000000040000780c */ /* 0x000fc80003f25270 */
[----:B0-----:R-:W-:Y:S02]  /*5b50*/  SEL R2, RZ, 0x1, P1 ;  /* 0x00000001ff027807 */ /* 0x001fe40000800000 */
[----:B------:R-:W-:Y:S02]  /*5b60*/  SEL R0, R0, RZ, P1 ;  /* 0x000000ff00007207 */ /* 0x000fe40000800000 */
[----:B------:R-:W-:-:S03]  /*5b70*/  LOP3.LUT R9, R9, R2, RZ, 0x3c, !PT ;  /* 0x0000000209097212 */ /* 0x000fc600078e3cff */
[----:B------:R-:W-:Y:S01]  /*5b80*/  IMAD R7, R0, 0x8, R5 ;  /* 0x0000000800077824 */ /* 0x000fe200078e0205 */
[----:B------:R-:W-:Y:S01]  /*5b90*/  SHF.L.U32 R4, R9, 0x1f, RZ ;  /* 0x0000001f09047819 */ /* 0x000fe200000006ff */
[----:B-1----:R-:W-:Y:S06]  /*5ba0*/  @!P0 BRA `(.L_x_119) ;  /* 0x0000000000cc8947 */ /* 0x002fec0003800000 */
.L_x_130:
[----:B------:R-:W1:Y:S01]  /*5bb0*/  SYNCS.PHASECHK.TRANS64.TRYWAIT P0, [R7+URZ], R4 ;  /* 0x00000004070075a7 */ /* 0x000e62000800017f */
[----:B------:R-:W-:-:S05]  /*5bc0*/  VIADD R0, R0, 0x1 ;  /* 0x0000000100007836 */ /* 0x000fca0000000000 */
[----:B------:R-:W-:-:S04]  /*5bd0*/  ISETP.NE.AND P1, PT, R0, 0x4, PT ;  /* 0x000000040000780c */ /* 0x000fc80003f25270 */
[----:B------:R-:W-:Y:S02]  /*5be0*/  SEL R2, RZ, 0x1, P1 ;  /* 0x00000001ff027807 */ /* 0x000fe40000800000 */
[----:B------:R-:W-:Y:S02]  /*5bf0*/  SEL R0, R0, RZ, P1 ;  /* 0x000000ff00007207 */ /* 0x000fe40000800000 */
[----:B------:R-:W-:Y:S01]  /*5c00*/  LOP3.LUT R2, R9, R2, RZ, 0x3c, !PT ;  /* 0x0000000209027212 */ /* 0x000fe200078e3cff */
[----:B-1----:R-:W-:Y:S06]  /*5c10*/  @!P0 BRA `(.L_x_120) ;  /* 0x0000000000c48947 */ /* 0x002fec0003800000 */
.L_x_131:
[----:B------:R-:W-:Y:S01]  /*5c20*/  IMAD R5, R0, 0x8, R5 ;  /* 0x0000000800057824 */ /* 0x000fe200078e0205 */
[----:B------:R-:W-:-:S07]  /*5c30*/  SHF.L.U32 R0, R2, 0x1f, RZ ;  /* 0x0000001f02007819 */ /* 0x000fce00000006ff */
.L_x_121:
[----:B--2---:R2:W3:Y:S02]  /*5c40*/  SYNCS.PHASECHK.TRANS64.TRYWAIT P0, [R5+URZ], R0 ;  /* 0x00000000050075a7 */ /* 0x0044e4000800017f */
[----:B---3--:R-:W-:Y:S05]  /*5c50*/  @!P0 NANOSLEEP.SYNCS 0x989680 ;  /* 0x009896800000895d */ /* 0x008fea0003900000 */
[----:B------:R-:W3:Y:S02]  /*5c60*/  @!P0 SYNCS.PHASECHK.TRANS64 P0, [R5+URZ], R0 ;  /* 0x00000000050085a7 */ /* 0x000ee4000800007f */
[----:B---3--:R-:W-:Y:S05]  /*5c70*/  @!P0 BRA `(.L_x_121) ;  /* 0xfffffffc00f08947 */ /* 0x008fea000383ffff */
.L_x_116:
[----:B------:R-:W-:Y:S05]  /*5c80*/  BSYNC B0 ;  /* 0x0000000000007941 */ /* 0x000fea0003800000 */
.L_x_115:
[----:B------:R-:W-:Y:S05]  /*5c90*/  EXIT ;  /* 0x000000000000794d */ /* 0x000fea0003800000 */
.L_x_21:
[----:B-1----:R1:W2:Y:S02]  /*5ca0*/  SYNCS.PHASECHK.TRANS64.TRYWAIT P1, [R3+URZ], R0 ;  /* 0x00000000030075a7 */ /* 0x0022a4000802017f */
[----:B--2---:R-:W-:Y:S05]  /*5cb0*/  @!P1 NANOSLEEP.SYNCS 0x989680 ;  /* 0x009896800000995d */ /* 0x004fea0003900000 */
[----:B------:R-:W2:Y:S02]  /*5cc0*/  @!P1 SYNCS.PHASECHK.TRANS64 P1, [R3+URZ], R0 ;  /* 0x00000000030095a7 */ /* 0x000ea4000802007f */
[----:B--2---:R-:W-:Y:S05]  /*5cd0*/  @!P1 BRA `(.L_x_21) ;  /* 0xfffffffc00f09947 */ /* 0x004fea000383ffff */
[----:B------:R-:W-:Y:S05]  /*5ce0*/  BRA `(.L_x_20) ;  /* 0xffffffb800947947 */ /* 0x000fea000383ffff */
.L_x_26:
[----:B-1----:R1:W2:Y:S02]  /*5cf0*/  SYNCS.PHASECHK.TRANS64.TRYWAIT P1, [R5+URZ], R4 ;  /* 0x00000004050075a7 */ /* 0x0022a4000802017f */
[----:B--2---:R-:W-:Y:S05]  /*5d00*/  @!P1 NANOSLEEP.SYNCS 0x989680 ;  /* 0x009896800000995d */ /* 0x004fea0003900000 */
[----:B------:R-:W2:Y:S02]  /*5d10*/  @!P1 SYNCS.PHASECHK.TRANS64 P1, [R5+URZ], R4 ;  /* 0x00000004050095a7 */ /* 0x000ea4000802007f */
[----:B--2---:R-:W-:Y:S05]  /*5d20*/  @!P1 BRA `(.L_x_26) ;  /* 0xfffffffc00f09947 */ /* 0x004fea000383ffff */
[----:B------:R-:W-:Y:S05]  /*5d30*/  BRA `(.L_x_25) ;  /* 0xffffffbc00e07947 */ /* 0x000fea000383ffff */
.L_x_103:
[----:B------:R-:W-:Y:S01]  /*5d40*/  BSSY B1, `(.L_x_122) ;  /* 0x0000006000017945 */ /* 0x000fe20003800000 */
[----:B------:R-:W-:-:S07]  /*5d50*/  IMAD.MOV.U32 R15, RZ, RZ, -0x1 ;  /* 0xffffffffff0f7424 */ /* 0x000fce00078e00ff */
[----:B------:R-:W-:Y:S05]  /*5d60*/  WARPSYNC.COLLECTIVE R15, `(.L_x_123) ;  /* 0x000000000f0c7348 */ /* 0x000fea0003c00000 */
[----:B------:R-:W-:Y:S02]  /*5d70*/  ELECT P6, UR62, PT ;  /* 0x00000000003e782f */ /* 0x000fe400038c0000 */
[----:B------:R-:W-:Y:S01]  /*5d80*/  MOV R14, UR62 ;  /* 0x0000003e000e7c02 */ /* 0x000fe20008000f00 */
[----:B------:R-:W-:Y:S10]  /*5d90*/  ENDCOLLECTIVE ;  /* 0x000000000000791b */ /* 0x000ff40003800000 */
.L_x_123:
[----:B------:R-:W-:Y:S05]  /*5da0*/  BSYNC B1 ;  /* 0x0000000000017941 */ /* 0x000fea0003800000 */
.L_x_122:
[----:B------:R-:W-:Y:S05]  /*5db0*/  BRA `(.L_x_124) ;  /* 0xfffffff000047947 */ /* 0x000fea000383ffff */
.L_x_106:
[----:B0-----:R0:W1:Y:S02]  /*5dc0*/  SYNCS.PHASECHK.TRANS64.TRYWAIT P0, [R20+URZ+0x20], R7 ;  /* 0x00002007140075a7 */ /* 0x001064000800017f */
[----:B-1----:R-:W-:Y:S05]  /*5dd0*/  @!P0 NANOSLEEP.SYNCS 0x989680 ;  /* 0x009896800000895d */ /* 0x002fea0003900000 */
[----:B------:R-:W1:Y:S02]  /*5de0*/  @!P0 SYNCS.PHASECHK.TRANS64 P0, [R20+URZ+0x20], R7 ;  /* 0x00002007140085a7 */ /* 0x000e64000800007f */
[----:B-1----:R-:W-:Y:S05]  /*5df0*/  @!P0 BRA `(.L_x_106) ;  /* 0xfffffffc00f08947 */ /* 0x002fea000383ffff */
[----:B------:R-:W-:Y:S05]  /*5e00*/  BRA `(.L_x_125) ;  /* 0xfffffff000447947 */ /* 0x000fea000383ffff */
.L_x_114:
[----:B------:R-:W-:Y:S01]  /*5e10*/  BSSY B0, `(.L_x_126) ;  /* 0x0000006000007945 */ /* 0x000fe20003800000 */
[----:B------:R-:W-:-:S07]  /*5e20*/  IMAD.MOV.U32 R15, RZ, RZ, -0x1 ;  /* 0xffffffffff0f7424 */ /* 0x000fce00078e00ff */
[----:B------:R-:W-:Y:S05]  /*5e30*/  WARPSYNC.COLLECTIVE R15, `(.L_x_127) ;  /* 0x000000000f0c7348 */ /* 0x000fea0003c00000 */
[----:B------:R-:W-:Y:S02]  /*5e40*/  ELECT P6, UR62, PT ;  /* 0x00000000003e782f */ /* 0x000fe400038c0000 */
[----:B------:R-:W-:Y:S01]  /*5e50*/  MOV R14, UR62 ;  /* 0x0000003e000e7c02 */ /* 0x000fe20008000f00 */
[----:B------:R-:W-:Y:S10]  /*5e60*/  ENDCOLLECTIVE ;  /* 0x000000000000791b */ /* 0x000ff40003800000 */
.L_x_127:
[----:B------:R-:W-:Y:S05]  /*5e70*/  BSYNC B0 ;  /* 0x0000000000007941 */ /* 0x000fea0003800000 */
.L_x_126:
[----:B------:R-:W-:Y:S05]  /*5e80*/  BRA `(.L_x_128) ;  /* 0xfffffff800d07947 */ /* 0x000fea000383ffff */
.L_x_118:
[----:B0-----:R0:W1:Y:S02]  /*5e90*/  SYNCS.PHASECHK.TRANS64.TRYWAIT P0, [R7+URZ], R2 ;  /* 0x00000002070075a7 */ /* 0x001064000800017f */
[----:B-1----:R-:W-:Y:S05]  /*5ea0*/  @!P0 NANOSLEEP.SYNCS 0x989680 ;  /* 0x009896800000895d */ /* 0x002fea0003900000 */
[----:B------:R-:W1:Y:S02]  /*5eb0*/  @!P0 SYNCS.PHASECHK.TRANS64 P0, [R7+URZ], R2 ;  /* 0x00000002070085a7 */ /* 0x000e64000800007f */
[----:B-1----:R-:W-:Y:S05]  /*5ec0*/  @!P0 BRA `(.L_x_118) ;  /* 0xfffffffc00f08947 */ /* 0x002fea000383ffff */
[----:B------:R-:W-:Y:S05]  /*5ed0*/  BRA `(.L_x_129) ;  /* 0xfffffffc00107947 */ /* 0x000fea000383ffff */
.L_x_119:
[----:B0-----:R0:W1:Y:S02]  /*5ee0*/  SYNCS.PHASECHK.TRANS64.TRYWAIT P0, [R6+URZ], R3 ;  /* 0x00000003060075a7 */ /* 0x001064000800017f */
[----:B-1----:R-:W-:Y:S05]  /*5ef0*/  @!P0 NANOSLEEP.SYNCS 0x989680 ;  /* 0x009896800000895d */ /* 0x002fea0003900000 */
[----:B------:R-:W1:Y:S02]  /*5f00*/  @!P0 SYNCS.PHASECHK.TRANS64 P0, [R6+URZ], R3 ;  /* 0x00000003060085a7 */ /* 0x000e64000800007f */
[----:B-1----:R-:W-:Y:S05]  /*5f10*/  @!P0 BRA `(.L_x_119) ;  /* 0xfffffffc00f08947 */ /* 0x002fea000383ffff */
[----:B------:R-:W-:Y:S05]  /*5f20*/  BRA `(.L_x_130) ;  /* 0xfffffffc00207947 */ /* 0x000fea000383ffff */
.L_x_120:
[----:B-1----:R1:W2:Y:S02]  /*5f30*/  SYNCS.PHASECHK.TRANS64.TRYWAIT P0, [R7+URZ], R4 ;  /* 0x00000004070075a7 */ /* 0x0022a4000800017f */
[----:B--2---:R-:W-:Y:S05]  /*5f40*/  @!P0 NANOSLEEP.SYNCS 0x989680 ;  /* 0x009896800000895d */ /* 0x004fea0003900000 */
[----:B------:R-:W2:Y:S02]  /*5f50*/  @!P0 SYNCS.PHASECHK.TRANS64 P0, [R7+URZ], R4 ;  /* 0x00000004070085a7 */ /* 0x000ea4000800007f */
[----:B--2---:R-:W-:Y:S05]  /*5f60*/  @!P0 BRA `(.L_x_120) ;  /* 0xfffffffc00f08947 */ /* 0x004fea000383ffff */
[----:B------:R-:W-:Y:S05]  /*5f70*/  BRA `(.L_x_131) ;  /* 0xfffffffc00287947 */ /* 0x000fea000383ffff */
.L_x_132:
[----:B------:R-:W-:-:S00]  /*5f80*/  BRA `(.L_x_132) ;  /* 0xfffffffc00fc7947 */ /* 0x000fc0000383ffff */
[----:B------:R-:W-:-:S00]  /*5f90*/  NOP ;  /* 0x0000000000007918 */ /* 0x000fc00000000000 */
        /* <DEDUP_REMOVED lines=14> */
.L_x_133:


//--------------------- .nv.global.init           --------------------------
	.section	.nv.global.init,"aw",@progbits
.nv.global.init:
	.type		$str$22,@object
	.size		$str$22,($str$23 - $str$22)
$str$22:
        /*0000*/ 	.byte	0x6b, 0x5f, 0x74, 0x69, 0x6c, 0x65, 0x5f, 0x63, 0x6f, 0x75, 0x6e, 0x74, 0x20, 0x3e, 0x3d, 0x20
        /*0010*/ 	.byte	0x31, 0x00
	.type		$str$23,@object
	.size		$str$23,(__unnamed_1 - $str$23)
$str$23:
        /*0012*/ 	.byte	0x2f, 0x74, 0x6d, 0x70, 0x2f, 0x63, 0x75, 0x74, 0x6c, 0x61, 0x73, 0x73, 0x5f, 0x73, 0x77, 0x65
        /*0022*/ 	.byte	0x65, 0x70, 0x5f, 0x73, 0x72, 0x63, 0x2f, 0x69, 0x6e, 0x63, 0x6c, 0x75, 0x64, 0x65, 0x2f, 0x63
        /*0032*/ 	.byte	0x75, 0x74, 0x6c, 0x61, 0x73, 0x73, 0x2f, 0x67, 0x65, 0x6d, 0x6d, 0x2f, 0x63, 0x6f, 0x6c, 0x6c
        /*0042*/ 	.byte	0x65, 0x63, 0x74, 0x69, 0x76, 0x65, 0x2f, 0x73, 0x6d, 0x39, 0x30, 0x5f, 0x6d, 0x6d, 0x61, 0x5f
        /*0052*/ 	.byte	0x74, 0x6d, 0x61, 0x5f, 0x67, 0x6d, 0x6d, 0x61, 0x5f, 0x73, 0x73, 0x5f, 0x77, 0x61, 0x72, 0x70
        /*0062*/ 	.byte	0x73, 0x70, 0x65, 0x63, 0x69, 0x61, 0x6c, 0x69, 0x7a, 0x65, 0x64, 0x2e, 0x68, 0x70, 0x70, 0x00
	.type		__unnamed_1,@object
	.size		__unnamed_1,(.L_0 - __unnamed_1)
__unnamed_1:
        /*0072*/ 	.byte	0x76, 0x6f, 0x69, 0x64, 0x20, 0x63, 0x75, 0x74, 0x6c, 0x61, 0x73, 0x73, 0x3a, 0x3a, 0x67, 0x65
        /* <DEDUP_REMOVED lines=175> */
        /*0b72*/ 	.byte	0x69, 0x64, 0x65, 0x6e, 0x74, 0x69, 0x74, 0x79, 0x5d, 0x00
.L_0:


//--------------------- .nv.shared._ZN7cutlass13device_kernelINS_4gemm6kernel13GemmUniversalIN4cute5tupleIJiiiiEEENS1_10collective13CollectiveMmaINS1_34MainloopSm90TmaGmmaWarpSpecializedILi4ENS5_IJNS4_1CILi1EEENSA_ILi2EEESB_EEENS1_35KernelTmaWarpSpecializedCooperativeEEENS5_IJNSA_ILi128EEENSA_ILi64EEESH_EEEfNS5_IJlSB_lEEEfSJ_NS4_8TiledMMAINS4_8MMA_AtomIJNS4_4SM904GMMA29MMA_64x64x8_F32TF32TF32_SS_TNILNSN_7ScaleInE1ELSP_1EEEEEENS4_6LayoutINS5_IJSC_SB_SB_EEENS5_IJSB_NSA_ILi0EEESU_EEEEENS5_IJNS4_10UnderscoreESX_SX_EEEEENS4_23SM90_TMA_LOAD_MULTICASTENS4_14ComposedLayoutINS4_7SwizzleILi3ELi4ELi3EEENS4_18smem_ptr_flag_bitsILi32EEENSS_INS5_IJNSA_ILi8EEENSA_ILi32EEEEEENS5_IJS17_SB_EEEEEEEvNS4_8identityENS4_13SM90_TMA_LOADES1B_vS1C_EENS_8epilogue10collective6detail29Sm90TmaWarpSpecializedAdapterINS1G_15DefaultEpilogueIfSJ_SJ_NS1F_6thread17LinearCombinationIfLi1EffLNS1K_9ScaleType4KindE0ELNS_15FloatRoundStyleE2EfEENS1_15EpilogueDefaultEEEEEvvEEEEvNT_6ParamsE --------------------------
	.section	.nv.shared._ZN7cutlass13device_kernelINS_4gemm6kernel13GemmUniversalIN4cute5tupleIJiiiiEEENS1_10collective13CollectiveMmaINS1_34MainloopSm90TmaGmmaWarpSpecializedILi4ENS5_IJNS4_1CILi1EEENSA_ILi2EEESB_EEENS1_35KernelTmaWarpSpecializedCooperativeEEENS5_IJNSA_ILi128EEENSA_ILi64EEESH_EEEfNS5_IJlSB_lEEEfSJ_NS4_8TiledMMAINS4_8MMA_AtomIJNS4_4SM904GMMA29MMA_64x64x8_F32TF32TF32_SS_TNILNSN_7ScaleInE1ELSP_1EEEEEENS4_6LayoutINS5_IJSC_SB_SB_EEENS5_IJSB_NSA_ILi0EEESU_EEEEENS5_IJNS4_10UnderscoreESX_SX_EEEEENS4_23SM90_TMA_LOAD_MULTICASTENS4_14ComposedLayoutINS4_7SwizzleILi3ELi4ELi3EEENS4_18smem_ptr_flag_bitsILi32EEENSS_INS5_IJNSA_ILi8EEENSA_ILi32EEEEEENS5_IJS17_SB_EEEEEEEvNS4_8identityENS4_13SM90_TMA_LOADES1B_vS1C_EENS_8epilogue10collective6detail29Sm90TmaWarpSpecializedAdapterINS1G_15DefaultEpilogueIfSJ_SJ_NS1F_6thread17LinearCombinationIfLi1EffLNS1K_9ScaleType4KindE0ELNS_15FloatRoundStyleE2EfEENS1_15EpilogueDefaultEEEEEvvEEEEvNT_6ParamsE,"aw",@nobits
	.sectionflags	@""
	.align	16
	.zero		1024


//--------------------- .nv.shared.reserved.0     --------------------------
	.section	.nv.shared.reserved.0,"aw",@nobits
	.weak		__nv_reservedSMEM_offset_0_alias
	.size		__nv_reservedSMEM_offset_0_alias, 0, 0
	.other		__nv_reservedSMEM_offset_0_alias,@"STO_CUDA_RESERVED_SHARED STV_DEFAULT"
__nv_reservedSMEM_offset_0_alias:
	.zero		0


//--------------------- .nv.global                --------------------------
	.section	.nv.global,"aw",@nobits
.nv.global:
	.type		_ZN40_INTERNAL_cdd82173_4_k_cu_847f2a5c_316164cute1_E,@object
	.size		_ZN40_INTERNAL_cdd82173_4_k_cu_847f2a5c_316164cute1_E,(_ZN40_INTERNAL_cdd82173_4_k_cu_847f2a5c_316164cuda3std3__45__cpo6cbeginE - _ZN40_INTERNAL_cdd82173_4_k_cu_847f2a5c_316164cute1_E)
_ZN40_INTERNAL_cdd82173_4_k_cu_847f2a5c_316164cute1_E:
	.zero		1
	.type		_ZN40_INTERNAL_cdd82173_4_k_cu_847f2a5c_316164cuda3std3__45__cpo6cbeginE,@object
	.size		_ZN40_INTERNAL_cdd82173_4_k_cu_847f2a5c_316164cuda3std3__45__cpo6cbeginE,(_ZN40_INTERNAL_cdd82173_4_k_cu_847f2a5c_316164cuda3std3__48in_placeE - _ZN40_INTERNAL_cdd82173_4_k_cu_847f2a5c_316164cuda3std3__45__cpo6cbeginE)
_ZN40_INTERNAL_cdd82173_4_k_cu_847f2a5c_316164cuda3std3__45__cpo6cbeginE:
	.zero		1
	.type		_ZN40_INTERNAL_cdd82173_4_k_cu_847f2a5c_316164cuda3std3__48in_placeE,@object
	.size		_ZN40_INTERNAL_cdd82173_4_k_cu_847f2a5c_316164cuda3std3__48in_placeE,(_ZN40_INTERNAL_cdd82173_4_k_cu_847f2a5c_316164cuda3std6ranges3__45__cpo9iter_moveE - _ZN40_INTERNAL_cdd82173_4_k_cu_847f2a5c_316164cuda3std3__48in_placeE)
_ZN40_INTERNAL_cdd82173_4_k_cu_847f2a5c_316164cuda3std3__48in_placeE:
	.zero		1
	.type		_ZN40_INTERNAL_cdd82173_4_k_cu_847f2a5c_316164cuda3std6ranges3__45__cpo9iter_moveE,@object
	.size		_ZN40_INTERNAL_cdd82173_4_k_cu_847f2a5c_316164cuda3std6ranges3__45__cpo9iter_moveE,(_ZN40_INTERNAL_cdd82173_4_k_cu_847f2a5c_316164cuda3std3__45__cpo5beginE - _ZN40_INTERNAL_cdd82173_4_k_cu_847f2a5c_316164cuda3std6ranges3__45__cpo9iter_moveE)
_ZN40_INTERNAL_cdd82173_4_k_cu_847f2a5c_316164cuda3std6ranges3__45__cpo9iter_moveE:
	.zero		1
	.type		_ZN40_INTERNAL_cdd82173_4_k_cu_847f2a5c_316164cuda3std3__45__cpo5beginE,@object
	.size		_ZN40_INTERNAL_cdd82173_4_k_cu_847f2a5c_316164cuda3std3__45__cpo5beginE,(_ZN40_INTERNAL_cdd82173_4_k_cu_847f2a5c_316164cuda3std3__442_GLOBAL__N__cdd82173_4_k_cu_847f2a5c_316166ignoreE - _ZN40_INTERNAL_cdd82173_4_k_cu_847f2a5c_316164cuda3std3__45__cpo5beginE)
_ZN40_INTERNAL_cdd82173_4_k_cu_847f2a5c_316164cuda3std3__45__cpo5beginE:
	.zero		1
	.type		_ZN40_INTERNAL_cdd82173_4_k_cu_847f2a5c_316164cuda3std3__442_GLOBAL__N__cdd82173_4_k_cu_847f2a5c_316166ignoreE,@object
	.size		_ZN40_INTERNAL_cdd82173_4_k_cu_847f2a5c_316164cuda3std3__442_GLOBAL__N__cdd82173_4_k_cu_847f2a5c_316166ignoreE,(_ZN40_INTERNAL_cdd82173_4_k_cu_847f2a5c_316164cute7productE - _ZN40_INTERNAL_cdd82173_4_k_cu_847f2a5c_316164cuda3std3__442_GLOBAL__N__cdd82173_4_k_cu_847f2a5c_316166ignoreE)
_ZN40_INTERNAL_cdd82173_4_k_cu_847f2a5c_316164cuda3std3__442_GLOBAL__N__cdd82173_4_k_cu_847f2a5c_316166ignoreE:
	.zero		1
	.type		_ZN40_INTERNAL_cdd82173_4_k_cu_847f2a5c_316164cute7productE,@object
	.size		_ZN40_INTERNAL_cdd82173_4_k_cu_847f2a5c_316164cute7productE,(_ZN40_INTERNAL_cdd82173_4_k_cu_847f2a5c_316164cuda3std3__45__cpo3endE - _ZN40_INTERNAL_cdd82173_4_k_cu_847f2a5c_316164cute7productE)
_ZN40_INTERNAL_cdd82173_4_k_cu_847f2a5c_316164cute7productE:
	.zero		1
	.type		_ZN40_INTERNAL_cdd82173_4_k_cu_847f2a5c_316164cuda3std3__45__cpo3endE,@object
	.size		_ZN40_INTERNAL_cdd82173_4_k_cu_847f2a5c_316164cuda3std3__45__cpo3endE,(_ZN40_INTERNAL_cdd82173_4_k_cu_847f2a5c_316164cuda3std3__419piecewise_constructE - _ZN40_INTERNAL_cdd82173_4_k_cu_847f2a5c_316164cuda3std3__45__cpo3endE)
_ZN40_INTERNAL_cdd82173_4_k_cu_847f2a5c_316164cuda3std3__45__cpo3endE:
	.zero		1
	.type		_ZN40_INTERNAL_cdd82173_4_k_cu_847f2a5c_316164cuda3std3__419piecewise_constructE,@object
	.size		_ZN40_INTERNAL_cdd82173_4_k_cu_847f2a5c_316164cuda3std3__419piecewise_constructE,(_ZN40_INTERNAL_cdd82173_4_k_cu_847f2a5c_316164cuda3std3__45__cpo4cendE - _ZN40_INTERNAL_cdd82173_4_k_cu_847f2a5c_316164cuda3std3__419piecewise_constructE)
_ZN40_INTERNAL_cdd82173_4_k_cu_847f2a5c_316164cuda3std3__419piecewise_constructE:
	.zero		1
	.type		_ZN40_INTERNAL_cdd82173_4_k_cu_847f2a5c_316164cuda3std3__45__cpo4cendE,@object
	.size		_ZN40_INTERNAL_cdd82173_4_k_cu_847f2a5c_316164cuda3std3__45__cpo4cendE,(_ZN40_INTERNAL_cdd82173_4_k_cu_847f2a5c_316164cuda3std6ranges3__45__cpo4swapE - _ZN40_INTERNAL_cdd82173_4_k_cu_847f2a5c_316164cuda3std3__45__cpo4cendE)
_ZN40_INTERNAL_cdd82173_4_k_cu_847f2a5c_316164cuda3std3__45__cpo4cendE:
	.zero		1
	.type		_ZN40_INTERNAL_cdd82173_4_k_cu_847f2a5c_316164cuda3std6ranges3__45__cpo4swapE,@object
	.size		_ZN40_INTERNAL_cdd82173_4_k_cu_847f2a5c_316164cuda3std6ranges3__45__cpo4swapE,(.L_8 - _ZN40_INTERNAL_cdd82173_4_k_cu_847f2a5c_316164cuda3std6ranges3__45__cpo4swapE)
_ZN40_INTERNAL_cdd82173_4_k_cu_847f2a5c_316164cuda3std6ranges3__45__cpo4swapE:
	.zero		1
.L_8:


//--------------------- .nv.constant0._ZN7cutlass13device_kernelINS_4gemm6kernel13GemmUniversalIN4cute5tupleIJiiiiEEENS1_10collective13CollectiveMmaINS1_34MainloopSm90TmaGmmaWarpSpecializedILi4ENS5_IJNS4_1CILi1EEENSA_ILi2EEESB_EEENS1_35KernelTmaWarpSpecializedCooperativeEEENS5_IJNSA_ILi128EEENSA_ILi64EEESH_EEEfNS5_IJlSB_lEEEfSJ_NS4_8TiledMMAINS4_8MMA_AtomIJNS4_4SM904GMMA29MMA_64x64x8_F32TF32TF32_SS_TNILNSN_7ScaleInE1ELSP_1EEEEEENS4_6LayoutINS5_IJSC_SB_SB_EEENS5_IJSB_NSA_ILi0EEESU_EEEEENS5_IJNS4_10UnderscoreESX_SX_EEEEENS4_23SM90_TMA_LOAD_MULTICASTENS4_14ComposedLayoutINS4_7SwizzleILi3ELi4ELi3EEENS4_18smem_ptr_flag_bitsILi32EEENSS_INS5_IJNSA_ILi8EEENSA_ILi32EEEEEENS5_IJS17_SB_EEEEEEEvNS4_8identityENS4_13SM90_TMA_LOADES1B_vS1C_EENS_8epilogue10collective6detail29Sm90TmaWarpSpecializedAdapterINS1G_15DefaultEpilogueIfSJ_SJ_NS1F_6thread17LinearCombinationIfLi1EffLNS1K_9ScaleType4KindE0ELNS_15FloatRoundStyleE2EfEENS1_15EpilogueDefaultEEEEEvvEEEEvNT_6ParamsE --------------------------
	.section	.nv.constant0._ZN7cutlass13device_kernelINS_4gemm6kernel13GemmUniversalIN4cute5tupleIJiiiiEEENS1_10collective13CollectiveMmaINS1_34MainloopSm90TmaGmmaWarpSpecializedILi4ENS5_IJNS4_1CILi1EEENSA_ILi2EEESB_EEENS1_35KernelTmaWarpSpecializedCooperativeEEENS5_IJNSA_ILi128EEENSA_ILi64EEESH_EEEfNS5_IJlSB_lEEEfSJ_NS4_8TiledMMAINS4_8MMA_AtomIJNS4_4SM904GMMA29MMA_64x64x8_F32TF32TF32_SS_TNILNSN_7ScaleInE1ELSP_1EEEEEENS4_6LayoutINS5_IJSC_SB_SB_EEENS5_IJSB_NSA_ILi0EEESU_EEEEENS5_IJNS4_10UnderscoreESX_SX_EEEEENS4_23SM90_TMA_LOAD_MULTICASTENS4_14ComposedLayoutINS4_7SwizzleILi3ELi4ELi3EEENS4_18smem_ptr_flag_bitsILi32EEENSS_INS5_IJNSA_ILi8EEENSA_ILi32EEEEEENS5_IJS17_SB_EEEEEEEvNS4_8identityENS4_13SM90_TMA_LOADES1B_vS1C_EENS_8epilogue10collective6detail29Sm90TmaWarpSpecializedAdapterINS1G_15DefaultEpilogueIfSJ_SJ_NS1F_6thread17LinearCombinationIfLi1EffLNS1K_9ScaleType4KindE0ELNS_15FloatRoundStyleE2EfEENS1_15EpilogueDefaultEEEEEvvEEEEvNT_6ParamsE,"a",@progbits
	.sectionflags	@""
	.align	4
.nv.constant0._ZN7cutlass13device_kernelINS_4gemm6kernel13GemmUniversalIN4cute5tupleIJiiiiEEENS1_10collective13CollectiveMmaINS1_34MainloopSm90TmaGmmaWarpSpecializedILi4ENS5_IJNS4_1CILi1EEENSA_ILi2EEESB_EEENS1_35KernelTmaWarpSpecializedCooperativeEEENS5_IJNSA_ILi128EEENSA_ILi64EEESH_EEEfNS5_IJlSB_lEEEfSJ_NS4_8TiledMMAINS4_8MMA_AtomIJNS4_4SM904GMMA29MMA_64x64x8_F32TF32TF32_SS_TNILNSN_7ScaleInE1ELSP_1EEEEEENS4_6LayoutINS5_IJSC_SB_SB_EEENS5_IJSB_NSA_ILi0EEESU_EEEEENS5_IJNS4_10UnderscoreESX_SX_EEEEENS4_23SM90_TMA_LOAD_MULTICASTENS4_14ComposedLayoutINS4_7SwizzleILi3ELi4ELi3EEENS4_18smem_ptr_flag_bitsILi32EEENSS_INS5_IJNSA_ILi8EEENSA_ILi32EEEEEENS5_IJS17_SB_EEEEEEEvNS4_8identityENS4_13SM90_TMA_LOADES1B_vS1C_EENS_8epilogue10collective6detail29Sm90TmaWarpSpecializedAdapterINS1G_15DefaultEpilogueIfSJ_SJ_NS1F_6thread17LinearCombinationIfLi1EffLNS1K_9ScaleType4KindE0ELNS_15FloatRoundStyleE2EfEENS1_15EpilogueDefaultEEEEEvvEEEEvNT_6ParamsE:
	.zero		1664


//--------------------- SYMBOLS --------------------------

	.type		.nv.reservedSmem.offset0,@object
	.size		.nv.reservedSmem.offset0,0x4
	.type		__assertfail,@function
